//
// Generated by NVIDIA NVVM Compiler
//
// Compiler Build ID: CL-36424714
// Cuda compilation tools, release 13.0, V13.0.88
// Based on NVVM 20.0.0
//

.version 9.0
.target sm_100
.address_size 64

	// .globl	_Z20populateMatrixKernelPfiim
.global .align 4 .b8 precalc_xorwow_matrix[102400];
.global .align 4 .b8 precalc_xorwow_offset_matrix[102400];
.global .align 4 .b8 mrg32k3aM1[2304];
.global .align 4 .b8 mrg32k3aM2[2304];
.global .align 4 .b8 mrg32k3aM1SubSeq[2016];
.global .align 4 .b8 mrg32k3aM2SubSeq[2016];
.global .align 4 .b8 mrg32k3aM1Seq[2304];
.global .align 4 .b8 mrg32k3aM2Seq[2304];
.const .align 8 .b8 __cr_lgamma_table[72];

.visible .entry _Z20populateMatrixKernelPfiim(
	.param .u64 .ptr .align 1 _Z20populateMatrixKernelPfiim_param_0,
	.param .u32 _Z20populateMatrixKernelPfiim_param_1,
	.param .u32 _Z20populateMatrixKernelPfiim_param_2,
	.param .u64 _Z20populateMatrixKernelPfiim_param_3
)
{
	.local .align 8 .b8 	__local_depot0[48];
	.reg .b64 	%SP;
	.reg .b64 	%SPL;
	.reg .pred 	%p<64>;
	.reg .b32 	%r<1201>;
	.reg .b32 	%f<3>;
	.reg .b64 	%rd<28>;

	mov.u64 	%SPL, __local_depot0;
	ld.param.u64 	%rd10, [_Z20populateMatrixKernelPfiim_param_0];
	ld.param.u32 	%r541, [_Z20populateMatrixKernelPfiim_param_1];
	ld.param.u32 	%r542, [_Z20populateMatrixKernelPfiim_param_2];
	ld.param.u64 	%rd11, [_Z20populateMatrixKernelPfiim_param_3];
	mov.u32 	%r543, %ctaid.x;
	mov.u32 	%r544, %ntid.x;
	mov.u32 	%r545, %tid.x;
	mad.lo.s32 	%r1, %r543, %r544, %r545;
	mul.lo.s32 	%r546, %r542, %r541;
	setp.ge.s32 	%p1, %r1, %r546;
	@%p1 bra 	$L__BB0_117;
	add.u64 	%rd1, %SPL, 0;
	cvt.s64.s32 	%rd2, %r1;
	cvt.u32.u64 	%r547, %rd11;
	xor.b32  	%r548, %r547, -1429050551;
	mul.lo.s32 	%r549, %r548, 1099087573;
	{ .reg .b32 tmp; mov.b64 {tmp, %r550}, %rd11; }
	xor.b32  	%r551, %r550, -136515619;
	mul.lo.s32 	%r552, %r551, -1703105765;
	add.s32 	%r553, %r549, %r552;
	add.s32 	%r2, %r553, 6615241;
	add.s32 	%r937, %r549, 123456789;
	st.local.v2.u32 	[%rd1], {%r2, %r937};
	xor.b32  	%r554, %r549, 362436069;
	add.s32 	%r555, %r552, 521288629;
	st.local.v2.u32 	[%rd1+8], {%r554, %r555};
	xor.b32  	%r556, %r552, 88675123;
	add.s32 	%r933, %r549, 5783321;
	st.local.v2.u32 	[%rd1+16], {%r556, %r933};
	setp.eq.s32 	%p2, %r1, 0;
	@%p2 bra 	$L__BB0_116;
	mov.b32 	%r920, 0;
	mov.u64 	%rd27, %rd2;
$L__BB0_3:
	mov.u64 	%rd3, %rd27;
	and.b64  	%rd4, %rd3, 3;
	setp.eq.s64 	%p3, %rd4, 0;
	@%p3 bra 	$L__BB0_115;
	mul.wide.u32 	%rd13, %r920, 3200;
	mov.u64 	%rd14, precalc_xorwow_matrix;
	add.s64 	%rd5, %rd14, %rd13;
	mov.b32 	%r933, 0;
	mov.u32 	%r934, %r933;
	mov.u32 	%r935, %r933;
	mov.u32 	%r936, %r933;
	mov.u32 	%r937, %r933;
	mov.u32 	%r926, %r933;
$L__BB0_5:
	mul.wide.u32 	%rd15, %r926, 4;
	add.s64 	%rd16, %rd1, %rd15;
	ld.local.u32 	%r14, [%rd16+4];
	shl.b32 	%r15, %r926, 5;
	mov.b32 	%r932, 0;
$L__BB0_6:
	.pragma "nounroll";
	shr.u32 	%r560, %r14, %r932;
	and.b32  	%r561, %r560, 1;
	setp.eq.b32 	%p4, %r561, 1;
	not.pred 	%p5, %p4;
	add.s32 	%r562, %r15, %r932;
	mul.lo.s32 	%r563, %r562, 5;
	mul.wide.u32 	%rd17, %r563, 4;
	add.s64 	%rd6, %rd5, %rd17;
	@%p5 bra 	$L__BB0_8;
	ld.global.u32 	%r564, [%rd6];
	xor.b32  	%r937, %r937, %r564;
	ld.global.u32 	%r565, [%rd6+4];
	xor.b32  	%r936, %r936, %r565;
	ld.global.u32 	%r566, [%rd6+8];
	xor.b32  	%r935, %r935, %r566;
	ld.global.u32 	%r567, [%rd6+12];
	xor.b32  	%r934, %r934, %r567;
	ld.global.u32 	%r568, [%rd6+16];
	xor.b32  	%r933, %r933, %r568;
$L__BB0_8:
	and.b32  	%r570, %r560, 2;
	setp.eq.s32 	%p6, %r570, 0;
	@%p6 bra 	$L__BB0_10;
	ld.global.u32 	%r571, [%rd6+20];
	xor.b32  	%r937, %r937, %r571;
	ld.global.u32 	%r572, [%rd6+24];
	xor.b32  	%r936, %r936, %r572;
	ld.global.u32 	%r573, [%rd6+28];
	xor.b32  	%r935, %r935, %r573;
	ld.global.u32 	%r574, [%rd6+32];
	xor.b32  	%r934, %r934, %r574;
	ld.global.u32 	%r575, [%rd6+36];
	xor.b32  	%r933, %r933, %r575;
$L__BB0_10:
	and.b32  	%r577, %r560, 4;
	setp.eq.s32 	%p7, %r577, 0;
	@%p7 bra 	$L__BB0_12;
	ld.global.u32 	%r578, [%rd6+40];
	xor.b32  	%r937, %r937, %r578;
	ld.global.u32 	%r579, [%rd6+44];
	xor.b32  	%r936, %r936, %r579;
	ld.global.u32 	%r580, [%rd6+48];
	xor.b32  	%r935, %r935, %r580;
	ld.global.u32 	%r581, [%rd6+52];
	xor.b32  	%r934, %r934, %r581;
	ld.global.u32 	%r582, [%rd6+56];
	xor.b32  	%r933, %r933, %r582;
$L__BB0_12:
	and.b32  	%r584, %r560, 8;
	setp.eq.s32 	%p8, %r584, 0;
	@%p8 bra 	$L__BB0_14;
	ld.global.u32 	%r585, [%rd6+60];
	xor.b32  	%r937, %r937, %r585;
	ld.global.u32 	%r586, [%rd6+64];
	xor.b32  	%r936, %r936, %r586;
	ld.global.u32 	%r587, [%rd6+68];
	xor.b32  	%r935, %r935, %r587;
	ld.global.u32 	%r588, [%rd6+72];
	xor.b32  	%r934, %r934, %r588;
	ld.global.u32 	%r589, [%rd6+76];
	xor.b32  	%r933, %r933, %r589;
$L__BB0_14:
	and.b32  	%r591, %r560, 16;
	setp.eq.s32 	%p9, %r591, 0;
	@%p9 bra 	$L__BB0_16;
	ld.global.u32 	%r592, [%rd6+80];
	xor.b32  	%r937, %r937, %r592;
	ld.global.u32 	%r593, [%rd6+84];
	xor.b32  	%r936, %r936, %r593;
	ld.global.u32 	%r594, [%rd6+88];
	xor.b32  	%r935, %r935, %r594;
	ld.global.u32 	%r595, [%rd6+92];
	xor.b32  	%r934, %r934, %r595;
	ld.global.u32 	%r596, [%rd6+96];
	xor.b32  	%r933, %r933, %r596;
$L__BB0_16:
	and.b32  	%r598, %r560, 32;
	setp.eq.s32 	%p10, %r598, 0;
	@%p10 bra 	$L__BB0_18;
	ld.global.u32 	%r599, [%rd6+100];
	xor.b32  	%r937, %r937, %r599;
	ld.global.u32 	%r600, [%rd6+104];
	xor.b32  	%r936, %r936, %r600;
	ld.global.u32 	%r601, [%rd6+108];
	xor.b32  	%r935, %r935, %r601;
	ld.global.u32 	%r602, [%rd6+112];
	xor.b32  	%r934, %r934, %r602;
	ld.global.u32 	%r603, [%rd6+116];
	xor.b32  	%r933, %r933, %r603;
$L__BB0_18:
	and.b32  	%r605, %r560, 64;
	setp.eq.s32 	%p11, %r605, 0;
	@%p11 bra 	$L__BB0_20;
	ld.global.u32 	%r606, [%rd6+120];
	xor.b32  	%r937, %r937, %r606;
	ld.global.u32 	%r607, [%rd6+124];
	xor.b32  	%r936, %r936, %r607;
	ld.global.u32 	%r608, [%rd6+128];
	xor.b32  	%r935, %r935, %r608;
	ld.global.u32 	%r609, [%rd6+132];
	xor.b32  	%r934, %r934, %r609;
	ld.global.u32 	%r610, [%rd6+136];
	xor.b32  	%r933, %r933, %r610;
$L__BB0_20:
	and.b32  	%r612, %r560, 128;
	setp.eq.s32 	%p12, %r612, 0;
	@%p12 bra 	$L__BB0_22;
	ld.global.u32 	%r613, [%rd6+140];
	xor.b32  	%r937, %r937, %r613;
	ld.global.u32 	%r614, [%rd6+144];
	xor.b32  	%r936, %r936, %r614;
	ld.global.u32 	%r615, [%rd6+148];
	xor.b32  	%r935, %r935, %r615;
	ld.global.u32 	%r616, [%rd6+152];
	xor.b32  	%r934, %r934, %r616;
	ld.global.u32 	%r617, [%rd6+156];
	xor.b32  	%r933, %r933, %r617;
$L__BB0_22:
	and.b32  	%r619, %r560, 256;
	setp.eq.s32 	%p13, %r619, 0;
	@%p13 bra 	$L__BB0_24;
	ld.global.u32 	%r620, [%rd6+160];
	xor.b32  	%r937, %r937, %r620;
	ld.global.u32 	%r621, [%rd6+164];
	xor.b32  	%r936, %r936, %r621;
	ld.global.u32 	%r622, [%rd6+168];
	xor.b32  	%r935, %r935, %r622;
	ld.global.u32 	%r623, [%rd6+172];
	xor.b32  	%r934, %r934, %r623;
	ld.global.u32 	%r624, [%rd6+176];
	xor.b32  	%r933, %r933, %r624;
$L__BB0_24:
	and.b32  	%r626, %r560, 512;
	setp.eq.s32 	%p14, %r626, 0;
	@%p14 bra 	$L__BB0_26;
	ld.global.u32 	%r627, [%rd6+180];
	xor.b32  	%r937, %r937, %r627;
	ld.global.u32 	%r628, [%rd6+184];
	xor.b32  	%r936, %r936, %r628;
	ld.global.u32 	%r629, [%rd6+188];
	xor.b32  	%r935, %r935, %r629;
	ld.global.u32 	%r630, [%rd6+192];
	xor.b32  	%r934, %r934, %r630;
	ld.global.u32 	%r631, [%rd6+196];
	xor.b32  	%r933, %r933, %r631;
$L__BB0_26:
	and.b32  	%r633, %r560, 1024;
	setp.eq.s32 	%p15, %r633, 0;
	@%p15 bra 	$L__BB0_28;
	ld.global.u32 	%r634, [%rd6+200];
	xor.b32  	%r937, %r937, %r634;
	ld.global.u32 	%r635, [%rd6+204];
	xor.b32  	%r936, %r936, %r635;
	ld.global.u32 	%r636, [%rd6+208];
	xor.b32  	%r935, %r935, %r636;
	ld.global.u32 	%r637, [%rd6+212];
	xor.b32  	%r934, %r934, %r637;
	ld.global.u32 	%r638, [%rd6+216];
	xor.b32  	%r933, %r933, %r638;
$L__BB0_28:
	and.b32  	%r640, %r560, 2048;
	setp.eq.s32 	%p16, %r640, 0;
	@%p16 bra 	$L__BB0_30;
	ld.global.u32 	%r641, [%rd6+220];
	xor.b32  	%r937, %r937, %r641;
	ld.global.u32 	%r642, [%rd6+224];
	xor.b32  	%r936, %r936, %r642;
	ld.global.u32 	%r643, [%rd6+228];
	xor.b32  	%r935, %r935, %r643;
	ld.global.u32 	%r644, [%rd6+232];
	xor.b32  	%r934, %r934, %r644;
	ld.global.u32 	%r645, [%rd6+236];
	xor.b32  	%r933, %r933, %r645;
$L__BB0_30:
	and.b32  	%r647, %r560, 4096;
	setp.eq.s32 	%p17, %r647, 0;
	@%p17 bra 	$L__BB0_32;
	ld.global.u32 	%r648, [%rd6+240];
	xor.b32  	%r937, %r937, %r648;
	ld.global.u32 	%r649, [%rd6+244];
	xor.b32  	%r936, %r936, %r649;
	ld.global.u32 	%r650, [%rd6+248];
	xor.b32  	%r935, %r935, %r650;
	ld.global.u32 	%r651, [%rd6+252];
	xor.b32  	%r934, %r934, %r651;
	ld.global.u32 	%r652, [%rd6+256];
	xor.b32  	%r933, %r933, %r652;
$L__BB0_32:
	and.b32  	%r654, %r560, 8192;
	setp.eq.s32 	%p18, %r654, 0;
	@%p18 bra 	$L__BB0_34;
	ld.global.u32 	%r655, [%rd6+260];
	xor.b32  	%r937, %r937, %r655;
	ld.global.u32 	%r656, [%rd6+264];
	xor.b32  	%r936, %r936, %r656;
	ld.global.u32 	%r657, [%rd6+268];
	xor.b32  	%r935, %r935, %r657;
	ld.global.u32 	%r658, [%rd6+272];
	xor.b32  	%r934, %r934, %r658;
	ld.global.u32 	%r659, [%rd6+276];
	xor.b32  	%r933, %r933, %r659;
$L__BB0_34:
	and.b32  	%r661, %r560, 16384;
	setp.eq.s32 	%p19, %r661, 0;
	@%p19 bra 	$L__BB0_36;
	ld.global.u32 	%r662, [%rd6+280];
	xor.b32  	%r937, %r937, %r662;
	ld.global.u32 	%r663, [%rd6+284];
	xor.b32  	%r936, %r936, %r663;
	ld.global.u32 	%r664, [%rd6+288];
	xor.b32  	%r935, %r935, %r664;
	ld.global.u32 	%r665, [%rd6+292];
	xor.b32  	%r934, %r934, %r665;
	ld.global.u32 	%r666, [%rd6+296];
	xor.b32  	%r933, %r933, %r666;
$L__BB0_36:
	and.b32  	%r668, %r560, 32768;
	setp.eq.s32 	%p20, %r668, 0;
	@%p20 bra 	$L__BB0_38;
	ld.global.u32 	%r669, [%rd6+300];
	xor.b32  	%r937, %r937, %r669;
	ld.global.u32 	%r670, [%rd6+304];
	xor.b32  	%r936, %r936, %r670;
	ld.global.u32 	%r671, [%rd6+308];
	xor.b32  	%r935, %r935, %r671;
	ld.global.u32 	%r672, [%rd6+312];
	xor.b32  	%r934, %r934, %r672;
	ld.global.u32 	%r673, [%rd6+316];
	xor.b32  	%r933, %r933, %r673;
$L__BB0_38:
	add.s32 	%r932, %r932, 16;
	setp.ne.s32 	%p21, %r932, 32;
	@%p21 bra 	$L__BB0_6;
	mad.lo.s32 	%r674, %r926, -31, %r15;
	add.s32 	%r926, %r674, 1;
	setp.ne.s32 	%p22, %r926, 5;
	@%p22 bra 	$L__BB0_5;
	st.local.u32 	[%rd1+4], %r937;
	st.local.v2.u32 	[%rd1+8], {%r936, %r935};
	st.local.v2.u32 	[%rd1+16], {%r934, %r933};
	setp.eq.s64 	%p23, %rd4, 1;
	@%p23 bra 	$L__BB0_115;
	mov.b32 	%r933, 0;
	mov.u32 	%r1026, %r933;
	mov.u32 	%r1027, %r933;
	mov.u32 	%r1028, %r933;
	mov.u32 	%r937, %r933;
	mov.u32 	%r1018, %r933;
$L__BB0_42:
	mul.wide.u32 	%rd18, %r1018, 4;
	add.s64 	%rd19, %rd1, %rd18;
	ld.local.u32 	%r190, [%rd19+4];
	shl.b32 	%r191, %r1018, 5;
	mov.b32 	%r1024, 0;
$L__BB0_43:
	.pragma "nounroll";
	shr.u32 	%r677, %r190, %r1024;
	and.b32  	%r678, %r677, 1;
	setp.eq.b32 	%p24, %r678, 1;
	not.pred 	%p25, %p24;
	add.s32 	%r679, %r191, %r1024;
	mul.lo.s32 	%r680, %r679, 5;
	mul.wide.u32 	%rd20, %r680, 4;
	add.s64 	%rd7, %rd5, %rd20;
	@%p25 bra 	$L__BB0_45;
	ld.global.u32 	%r681, [%rd7];
	xor.b32  	%r937, %r937, %r681;
	ld.global.u32 	%r682, [%rd7+4];
	xor.b32  	%r1028, %r1028, %r682;
	ld.global.u32 	%r683, [%rd7+8];
	xor.b32  	%r1027, %r1027, %r683;
	ld.global.u32 	%r684, [%rd7+12];
	xor.b32  	%r1026, %r1026, %r684;
	ld.global.u32 	%r685, [%rd7+16];
	xor.b32  	%r933, %r933, %r685;
$L__BB0_45:
	and.b32  	%r687, %r677, 2;
	setp.eq.s32 	%p26, %r687, 0;
	@%p26 bra 	$L__BB0_47;
	ld.global.u32 	%r688, [%rd7+20];
	xor.b32  	%r937, %r937, %r688;
	ld.global.u32 	%r689, [%rd7+24];
	xor.b32  	%r1028, %r1028, %r689;
	ld.global.u32 	%r690, [%rd7+28];
	xor.b32  	%r1027, %r1027, %r690;
	ld.global.u32 	%r691, [%rd7+32];
	xor.b32  	%r1026, %r1026, %r691;
	ld.global.u32 	%r692, [%rd7+36];
	xor.b32  	%r933, %r933, %r692;
$L__BB0_47:
	and.b32  	%r694, %r677, 4;
	setp.eq.s32 	%p27, %r694, 0;
	@%p27 bra 	$L__BB0_49;
	ld.global.u32 	%r695, [%rd7+40];
	xor.b32  	%r937, %r937, %r695;
	ld.global.u32 	%r696, [%rd7+44];
	xor.b32  	%r1028, %r1028, %r696;
	ld.global.u32 	%r697, [%rd7+48];
	xor.b32  	%r1027, %r1027, %r697;
	ld.global.u32 	%r698, [%rd7+52];
	xor.b32  	%r1026, %r1026, %r698;
	ld.global.u32 	%r699, [%rd7+56];
	xor.b32  	%r933, %r933, %r699;
$L__BB0_49:
	and.b32  	%r701, %r677, 8;
	setp.eq.s32 	%p28, %r701, 0;
	@%p28 bra 	$L__BB0_51;
	ld.global.u32 	%r702, [%rd7+60];
	xor.b32  	%r937, %r937, %r702;
	ld.global.u32 	%r703, [%rd7+64];
	xor.b32  	%r1028, %r1028, %r703;
	ld.global.u32 	%r704, [%rd7+68];
	xor.b32  	%r1027, %r1027, %r704;
	ld.global.u32 	%r705, [%rd7+72];
	xor.b32  	%r1026, %r1026, %r705;
	ld.global.u32 	%r706, [%rd7+76];
	xor.b32  	%r933, %r933, %r706;
$L__BB0_51:
	and.b32  	%r708, %r677, 16;
	setp.eq.s32 	%p29, %r708, 0;
	@%p29 bra 	$L__BB0_53;
	ld.global.u32 	%r709, [%rd7+80];
	xor.b32  	%r937, %r937, %r709;
	ld.global.u32 	%r710, [%rd7+84];
	xor.b32  	%r1028, %r1028, %r710;
	ld.global.u32 	%r711, [%rd7+88];
	xor.b32  	%r1027, %r1027, %r711;
	ld.global.u32 	%r712, [%rd7+92];
	xor.b32  	%r1026, %r1026, %r712;
	ld.global.u32 	%r713, [%rd7+96];
	xor.b32  	%r933, %r933, %r713;
$L__BB0_53:
	and.b32  	%r715, %r677, 32;
	setp.eq.s32 	%p30, %r715, 0;
	@%p30 bra 	$L__BB0_55;
	ld.global.u32 	%r716, [%rd7+100];
	xor.b32  	%r937, %r937, %r716;
	ld.global.u32 	%r717, [%rd7+104];
	xor.b32  	%r1028, %r1028, %r717;
	ld.global.u32 	%r718, [%rd7+108];
	xor.b32  	%r1027, %r1027, %r718;
	ld.global.u32 	%r719, [%rd7+112];
	xor.b32  	%r1026, %r1026, %r719;
	ld.global.u32 	%r720, [%rd7+116];
	xor.b32  	%r933, %r933, %r720;
$L__BB0_55:
	and.b32  	%r722, %r677, 64;
	setp.eq.s32 	%p31, %r722, 0;
	@%p31 bra 	$L__BB0_57;
	ld.global.u32 	%r723, [%rd7+120];
	xor.b32  	%r937, %r937, %r723;
	ld.global.u32 	%r724, [%rd7+124];
	xor.b32  	%r1028, %r1028, %r724;
	ld.global.u32 	%r725, [%rd7+128];
	xor.b32  	%r1027, %r1027, %r725;
	ld.global.u32 	%r726, [%rd7+132];
	xor.b32  	%r1026, %r1026, %r726;
	ld.global.u32 	%r727, [%rd7+136];
	xor.b32  	%r933, %r933, %r727;
$L__BB0_57:
	and.b32  	%r729, %r677, 128;
	setp.eq.s32 	%p32, %r729, 0;
	@%p32 bra 	$L__BB0_59;
	ld.global.u32 	%r730, [%rd7+140];
	xor.b32  	%r937, %r937, %r730;
	ld.global.u32 	%r731, [%rd7+144];
	xor.b32  	%r1028, %r1028, %r731;
	ld.global.u32 	%r732, [%rd7+148];
	xor.b32  	%r1027, %r1027, %r732;
	ld.global.u32 	%r733, [%rd7+152];
	xor.b32  	%r1026, %r1026, %r733;
	ld.global.u32 	%r734, [%rd7+156];
	xor.b32  	%r933, %r933, %r734;
$L__BB0_59:
	and.b32  	%r736, %r677, 256;
	setp.eq.s32 	%p33, %r736, 0;
	@%p33 bra 	$L__BB0_61;
	ld.global.u32 	%r737, [%rd7+160];
	xor.b32  	%r937, %r937, %r737;
	ld.global.u32 	%r738, [%rd7+164];
	xor.b32  	%r1028, %r1028, %r738;
	ld.global.u32 	%r739, [%rd7+168];
	xor.b32  	%r1027, %r1027, %r739;
	ld.global.u32 	%r740, [%rd7+172];
	xor.b32  	%r1026, %r1026, %r740;
	ld.global.u32 	%r741, [%rd7+176];
	xor.b32  	%r933, %r933, %r741;
$L__BB0_61:
	and.b32  	%r743, %r677, 512;
	setp.eq.s32 	%p34, %r743, 0;
	@%p34 bra 	$L__BB0_63;
	ld.global.u32 	%r744, [%rd7+180];
	xor.b32  	%r937, %r937, %r744;
	ld.global.u32 	%r745, [%rd7+184];
	xor.b32  	%r1028, %r1028, %r745;
	ld.global.u32 	%r746, [%rd7+188];
	xor.b32  	%r1027, %r1027, %r746;
	ld.global.u32 	%r747, [%rd7+192];
	xor.b32  	%r1026, %r1026, %r747;
	ld.global.u32 	%r748, [%rd7+196];
	xor.b32  	%r933, %r933, %r748;
$L__BB0_63:
	and.b32  	%r750, %r677, 1024;
	setp.eq.s32 	%p35, %r750, 0;
	@%p35 bra 	$L__BB0_65;
	ld.global.u32 	%r751, [%rd7+200];
	xor.b32  	%r937, %r937, %r751;
	ld.global.u32 	%r752, [%rd7+204];
	xor.b32  	%r1028, %r1028, %r752;
	ld.global.u32 	%r753, [%rd7+208];
	xor.b32  	%r1027, %r1027, %r753;
	ld.global.u32 	%r754, [%rd7+212];
	xor.b32  	%r1026, %r1026, %r754;
	ld.global.u32 	%r755, [%rd7+216];
	xor.b32  	%r933, %r933, %r755;
$L__BB0_65:
	and.b32  	%r757, %r677, 2048;
	setp.eq.s32 	%p36, %r757, 0;
	@%p36 bra 	$L__BB0_67;
	ld.global.u32 	%r758, [%rd7+220];
	xor.b32  	%r937, %r937, %r758;
	ld.global.u32 	%r759, [%rd7+224];
	xor.b32  	%r1028, %r1028, %r759;
	ld.global.u32 	%r760, [%rd7+228];
	xor.b32  	%r1027, %r1027, %r760;
	ld.global.u32 	%r761, [%rd7+232];
	xor.b32  	%r1026, %r1026, %r761;
	ld.global.u32 	%r762, [%rd7+236];
	xor.b32  	%r933, %r933, %r762;
$L__BB0_67:
	and.b32  	%r764, %r677, 4096;
	setp.eq.s32 	%p37, %r764, 0;
	@%p37 bra 	$L__BB0_69;
	ld.global.u32 	%r765, [%rd7+240];
	xor.b32  	%r937, %r937, %r765;
	ld.global.u32 	%r766, [%rd7+244];
	xor.b32  	%r1028, %r1028, %r766;
	ld.global.u32 	%r767, [%rd7+248];
	xor.b32  	%r1027, %r1027, %r767;
	ld.global.u32 	%r768, [%rd7+252];
	xor.b32  	%r1026, %r1026, %r768;
	ld.global.u32 	%r769, [%rd7+256];
	xor.b32  	%r933, %r933, %r769;
$L__BB0_69:
	and.b32  	%r771, %r677, 8192;
	setp.eq.s32 	%p38, %r771, 0;
	@%p38 bra 	$L__BB0_71;
	ld.global.u32 	%r772, [%rd7+260];
	xor.b32  	%r937, %r937, %r772;
	ld.global.u32 	%r773, [%rd7+264];
	xor.b32  	%r1028, %r1028, %r773;
	ld.global.u32 	%r774, [%rd7+268];
	xor.b32  	%r1027, %r1027, %r774;
	ld.global.u32 	%r775, [%rd7+272];
	xor.b32  	%r1026, %r1026, %r775;
	ld.global.u32 	%r776, [%rd7+276];
	xor.b32  	%r933, %r933, %r776;
$L__BB0_71:
	and.b32  	%r778, %r677, 16384;
	setp.eq.s32 	%p39, %r778, 0;
	@%p39 bra 	$L__BB0_73;
	ld.global.u32 	%r779, [%rd7+280];
	xor.b32  	%r937, %r937, %r779;
	ld.global.u32 	%r780, [%rd7+284];
	xor.b32  	%r1028, %r1028, %r780;
	ld.global.u32 	%r781, [%rd7+288];
	xor.b32  	%r1027, %r1027, %r781;
	ld.global.u32 	%r782, [%rd7+292];
	xor.b32  	%r1026, %r1026, %r782;
	ld.global.u32 	%r783, [%rd7+296];
	xor.b32  	%r933, %r933, %r783;
$L__BB0_73:
	and.b32  	%r785, %r677, 32768;
	setp.eq.s32 	%p40, %r785, 0;
	@%p40 bra 	$L__BB0_75;
	ld.global.u32 	%r786, [%rd7+300];
	xor.b32  	%r937, %r937, %r786;
	ld.global.u32 	%r787, [%rd7+304];
	xor.b32  	%r1028, %r1028, %r787;
	ld.global.u32 	%r788, [%rd7+308];
	xor.b32  	%r1027, %r1027, %r788;
	ld.global.u32 	%r789, [%rd7+312];
	xor.b32  	%r1026, %r1026, %r789;
	ld.global.u32 	%r790, [%rd7+316];
	xor.b32  	%r933, %r933, %r790;
$L__BB0_75:
	add.s32 	%r1024, %r1024, 16;
	setp.ne.s32 	%p41, %r1024, 32;
	@%p41 bra 	$L__BB0_43;
	mad.lo.s32 	%r791, %r1018, -31, %r191;
	add.s32 	%r1018, %r791, 1;
	setp.ne.s32 	%p42, %r1018, 5;
	@%p42 bra 	$L__BB0_42;
	st.local.u32 	[%rd1+4], %r937;
	st.local.v2.u32 	[%rd1+8], {%r1028, %r1027};
	st.local.v2.u32 	[%rd1+16], {%r1026, %r933};
	setp.ne.s64 	%p43, %rd4, 3;
	@%p43 bra 	$L__BB0_115;
	mov.b32 	%r933, 0;
	mov.u32 	%r1118, %r933;
	mov.u32 	%r1119, %r933;
	mov.u32 	%r1120, %r933;
	mov.u32 	%r937, %r933;
	mov.u32 	%r1110, %r933;
$L__BB0_79:
	mul.wide.u32 	%rd21, %r1110, 4;
	add.s64 	%rd22, %rd1, %rd21;
	ld.local.u32 	%r366, [%rd22+4];
	shl.b32 	%r367, %r1110, 5;
	mov.b32 	%r1116, 0;
$L__BB0_80:
	.pragma "nounroll";
	shr.u32 	%r794, %r366, %r1116;
	and.b32  	%r795, %r794, 1;
	setp.eq.b32 	%p44, %r795, 1;
	not.pred 	%p45, %p44;
	add.s32 	%r796, %r367, %r1116;
	mul.lo.s32 	%r797, %r796, 5;
	mul.wide.u32 	%rd23, %r797, 4;
	add.s64 	%rd8, %rd5, %rd23;
	@%p45 bra 	$L__BB0_82;
	ld.global.u32 	%r798, [%rd8];
	xor.b32  	%r937, %r937, %r798;
	ld.global.u32 	%r799, [%rd8+4];
	xor.b32  	%r1120, %r1120, %r799;
	ld.global.u32 	%r800, [%rd8+8];
	xor.b32  	%r1119, %r1119, %r800;
	ld.global.u32 	%r801, [%rd8+12];
	xor.b32  	%r1118, %r1118, %r801;
	ld.global.u32 	%r802, [%rd8+16];
	xor.b32  	%r933, %r933, %r802;
$L__BB0_82:
	and.b32  	%r804, %r794, 2;
	setp.eq.s32 	%p46, %r804, 0;
	@%p46 bra 	$L__BB0_84;
	ld.global.u32 	%r805, [%rd8+20];
	xor.b32  	%r937, %r937, %r805;
	ld.global.u32 	%r806, [%rd8+24];
	xor.b32  	%r1120, %r1120, %r806;
	ld.global.u32 	%r807, [%rd8+28];
	xor.b32  	%r1119, %r1119, %r807;
	ld.global.u32 	%r808, [%rd8+32];
	xor.b32  	%r1118, %r1118, %r808;
	ld.global.u32 	%r809, [%rd8+36];
	xor.b32  	%r933, %r933, %r809;
$L__BB0_84:
	and.b32  	%r811, %r794, 4;
	setp.eq.s32 	%p47, %r811, 0;
	@%p47 bra 	$L__BB0_86;
	ld.global.u32 	%r812, [%rd8+40];
	xor.b32  	%r937, %r937, %r812;
	ld.global.u32 	%r813, [%rd8+44];
	xor.b32  	%r1120, %r1120, %r813;
	ld.global.u32 	%r814, [%rd8+48];
	xor.b32  	%r1119, %r1119, %r814;
	ld.global.u32 	%r815, [%rd8+52];
	xor.b32  	%r1118, %r1118, %r815;
	ld.global.u32 	%r816, [%rd8+56];
	xor.b32  	%r933, %r933, %r816;
$L__BB0_86:
	and.b32  	%r818, %r794, 8;
	setp.eq.s32 	%p48, %r818, 0;
	@%p48 bra 	$L__BB0_88;
	ld.global.u32 	%r819, [%rd8+60];
	xor.b32  	%r937, %r937, %r819;
	ld.global.u32 	%r820, [%rd8+64];
	xor.b32  	%r1120, %r1120, %r820;
	ld.global.u32 	%r821, [%rd8+68];
	xor.b32  	%r1119, %r1119, %r821;
	ld.global.u32 	%r822, [%rd8+72];
	xor.b32  	%r1118, %r1118, %r822;
	ld.global.u32 	%r823, [%rd8+76];
	xor.b32  	%r933, %r933, %r823;
$L__BB0_88:
	and.b32  	%r825, %r794, 16;
	setp.eq.s32 	%p49, %r825, 0;
	@%p49 bra 	$L__BB0_90;
	ld.global.u32 	%r826, [%rd8+80];
	xor.b32  	%r937, %r937, %r826;
	ld.global.u32 	%r827, [%rd8+84];
	xor.b32  	%r1120, %r1120, %r827;
	ld.global.u32 	%r828, [%rd8+88];
	xor.b32  	%r1119, %r1119, %r828;
	ld.global.u32 	%r829, [%rd8+92];
	xor.b32  	%r1118, %r1118, %r829;
	ld.global.u32 	%r830, [%rd8+96];
	xor.b32  	%r933, %r933, %r830;
$L__BB0_90:
	and.b32  	%r832, %r794, 32;
	setp.eq.s32 	%p50, %r832, 0;
	@%p50 bra 	$L__BB0_92;
	ld.global.u32 	%r833, [%rd8+100];
	xor.b32  	%r937, %r937, %r833;
	ld.global.u32 	%r834, [%rd8+104];
	xor.b32  	%r1120, %r1120, %r834;
	ld.global.u32 	%r835, [%rd8+108];
	xor.b32  	%r1119, %r1119, %r835;
	ld.global.u32 	%r836, [%rd8+112];
	xor.b32  	%r1118, %r1118, %r836;
	ld.global.u32 	%r837, [%rd8+116];
	xor.b32  	%r933, %r933, %r837;
$L__BB0_92:
	and.b32  	%r839, %r794, 64;
	setp.eq.s32 	%p51, %r839, 0;
	@%p51 bra 	$L__BB0_94;
	ld.global.u32 	%r840, [%rd8+120];
	xor.b32  	%r937, %r937, %r840;
	ld.global.u32 	%r841, [%rd8+124];
	xor.b32  	%r1120, %r1120, %r841;
	ld.global.u32 	%r842, [%rd8+128];
	xor.b32  	%r1119, %r1119, %r842;
	ld.global.u32 	%r843, [%rd8+132];
	xor.b32  	%r1118, %r1118, %r843;
	ld.global.u32 	%r844, [%rd8+136];
	xor.b32  	%r933, %r933, %r844;
$L__BB0_94:
	and.b32  	%r846, %r794, 128;
	setp.eq.s32 	%p52, %r846, 0;
	@%p52 bra 	$L__BB0_96;
	ld.global.u32 	%r847, [%rd8+140];
	xor.b32  	%r937, %r937, %r847;
	ld.global.u32 	%r848, [%rd8+144];
	xor.b32  	%r1120, %r1120, %r848;
	ld.global.u32 	%r849, [%rd8+148];
	xor.b32  	%r1119, %r1119, %r849;
	ld.global.u32 	%r850, [%rd8+152];
	xor.b32  	%r1118, %r1118, %r850;
	ld.global.u32 	%r851, [%rd8+156];
	xor.b32  	%r933, %r933, %r851;
$L__BB0_96:
	and.b32  	%r853, %r794, 256;
	setp.eq.s32 	%p53, %r853, 0;
	@%p53 bra 	$L__BB0_98;
	ld.global.u32 	%r854, [%rd8+160];
	xor.b32  	%r937, %r937, %r854;
	ld.global.u32 	%r855, [%rd8+164];
	xor.b32  	%r1120, %r1120, %r855;
	ld.global.u32 	%r856, [%rd8+168];
	xor.b32  	%r1119, %r1119, %r856;
	ld.global.u32 	%r857, [%rd8+172];
	xor.b32  	%r1118, %r1118, %r857;
	ld.global.u32 	%r858, [%rd8+176];
	xor.b32  	%r933, %r933, %r858;
$L__BB0_98:
	and.b32  	%r860, %r794, 512;
	setp.eq.s32 	%p54, %r860, 0;
	@%p54 bra 	$L__BB0_100;
	ld.global.u32 	%r861, [%rd8+180];
	xor.b32  	%r937, %r937, %r861;
	ld.global.u32 	%r862, [%rd8+184];
	xor.b32  	%r1120, %r1120, %r862;
	ld.global.u32 	%r863, [%rd8+188];
	xor.b32  	%r1119, %r1119, %r863;
	ld.global.u32 	%r864, [%rd8+192];
	xor.b32  	%r1118, %r1118, %r864;
	ld.global.u32 	%r865, [%rd8+196];
	xor.b32  	%r933, %r933, %r865;
$L__BB0_100:
	and.b32  	%r867, %r794, 1024;
	setp.eq.s32 	%p55, %r867, 0;
	@%p55 bra 	$L__BB0_102;
	ld.global.u32 	%r868, [%rd8+200];
	xor.b32  	%r937, %r937, %r868;
	ld.global.u32 	%r869, [%rd8+204];
	xor.b32  	%r1120, %r1120, %r869;
	ld.global.u32 	%r870, [%rd8+208];
	xor.b32  	%r1119, %r1119, %r870;
	ld.global.u32 	%r871, [%rd8+212];
	xor.b32  	%r1118, %r1118, %r871;
	ld.global.u32 	%r872, [%rd8+216];
	xor.b32  	%r933, %r933, %r872;
$L__BB0_102:
	and.b32  	%r874, %r794, 2048;
	setp.eq.s32 	%p56, %r874, 0;
	@%p56 bra 	$L__BB0_104;
	ld.global.u32 	%r875, [%rd8+220];
	xor.b32  	%r937, %r937, %r875;
	ld.global.u32 	%r876, [%rd8+224];
	xor.b32  	%r1120, %r1120, %r876;
	ld.global.u32 	%r877, [%rd8+228];
	xor.b32  	%r1119, %r1119, %r877;
	ld.global.u32 	%r878, [%rd8+232];
	xor.b32  	%r1118, %r1118, %r878;
	ld.global.u32 	%r879, [%rd8+236];
	xor.b32  	%r933, %r933, %r879;
$L__BB0_104:
	and.b32  	%r881, %r794, 4096;
	setp.eq.s32 	%p57, %r881, 0;
	@%p57 bra 	$L__BB0_106;
	ld.global.u32 	%r882, [%rd8+240];
	xor.b32  	%r937, %r937, %r882;
	ld.global.u32 	%r883, [%rd8+244];
	xor.b32  	%r1120, %r1120, %r883;
	ld.global.u32 	%r884, [%rd8+248];
	xor.b32  	%r1119, %r1119, %r884;
	ld.global.u32 	%r885, [%rd8+252];
	xor.b32  	%r1118, %r1118, %r885;
	ld.global.u32 	%r886, [%rd8+256];
	xor.b32  	%r933, %r933, %r886;
$L__BB0_106:
	and.b32  	%r888, %r794, 8192;
	setp.eq.s32 	%p58, %r888, 0;
	@%p58 bra 	$L__BB0_108;
	ld.global.u32 	%r889, [%rd8+260];
	xor.b32  	%r937, %r937, %r889;
	ld.global.u32 	%r890, [%rd8+264];
	xor.b32  	%r1120, %r1120, %r890;
	ld.global.u32 	%r891, [%rd8+268];
	xor.b32  	%r1119, %r1119, %r891;
	ld.global.u32 	%r892, [%rd8+272];
	xor.b32  	%r1118, %r1118, %r892;
	ld.global.u32 	%r893, [%rd8+276];
	xor.b32  	%r933, %r933, %r893;
$L__BB0_108:
	and.b32  	%r895, %r794, 16384;
	setp.eq.s32 	%p59, %r895, 0;
	@%p59 bra 	$L__BB0_110;
	ld.global.u32 	%r896, [%rd8+280];
	xor.b32  	%r937, %r937, %r896;
	ld.global.u32 	%r897, [%rd8+284];
	xor.b32  	%r1120, %r1120, %r897;
	ld.global.u32 	%r898, [%rd8+288];
	xor.b32  	%r1119, %r1119, %r898;
	ld.global.u32 	%r899, [%rd8+292];
	xor.b32  	%r1118, %r1118, %r899;
	ld.global.u32 	%r900, [%rd8+296];
	xor.b32  	%r933, %r933, %r900;
$L__BB0_110:
	and.b32  	%r902, %r794, 32768;
	setp.eq.s32 	%p60, %r902, 0;
	@%p60 bra 	$L__BB0_112;
	ld.global.u32 	%r903, [%rd8+300];
	xor.b32  	%r937, %r937, %r903;
	ld.global.u32 	%r904, [%rd8+304];
	xor.b32  	%r1120, %r1120, %r904;
	ld.global.u32 	%r905, [%rd8+308];
	xor.b32  	%r1119, %r1119, %r905;
	ld.global.u32 	%r906, [%rd8+312];
	xor.b32  	%r1118, %r1118, %r906;
	ld.global.u32 	%r907, [%rd8+316];
	xor.b32  	%r933, %r933, %r907;
$L__BB0_112:
	add.s32 	%r1116, %r1116, 16;
	setp.ne.s32 	%p61, %r1116, 32;
	@%p61 bra 	$L__BB0_80;
	mad.lo.s32 	%r908, %r1110, -31, %r367;
	add.s32 	%r1110, %r908, 1;
	setp.ne.s32 	%p62, %r1110, 5;
	@%p62 bra 	$L__BB0_79;
	st.local.u32 	[%rd1+4], %r937;
	st.local.v2.u32 	[%rd1+8], {%r1120, %r1119};
	st.local.v2.u32 	[%rd1+16], {%r1118, %r933};
$L__BB0_115:
	shr.u64 	%rd27, %rd3, 2;
	add.s32 	%r920, %r920, 1;
	setp.gt.u64 	%p63, %rd3, 3;
	@%p63 bra 	$L__BB0_3;
$L__BB0_116:
	shr.u32 	%r909, %r937, 2;
	xor.b32  	%r910, %r909, %r937;
	shl.b32 	%r911, %r933, 4;
	shl.b32 	%r912, %r910, 1;
	xor.b32  	%r913, %r912, %r911;
	xor.b32  	%r914, %r913, %r910;
	xor.b32  	%r915, %r914, %r933;
	add.s32 	%r916, %r2, %r915;
	add.s32 	%r917, %r916, 362437;
	cvt.rn.f32.u32 	%f1, %r917;
	fma.rn.f32 	%f2, %f1, 0f2F800000, 0f2F000000;
	cvta.to.global.u64 	%rd24, %rd10;
	shl.b64 	%rd25, %rd2, 2;
	add.s64 	%rd26, %rd24, %rd25;
	st.global.f32 	[%rd26], %f2;
$L__BB0_117:
	ret;

}
	// .globl	_Z22multiplyMatricesKernelPfiiS_iiS_
.visible .entry _Z22multiplyMatricesKernelPfiiS_iiS_(
	.param .u64 .ptr .align 1 _Z22multiplyMatricesKernelPfiiS_iiS__param_0,
	.param .u32 _Z22multiplyMatricesKernelPfiiS_iiS__param_1,
	.param .u32 _Z22multiplyMatricesKernelPfiiS_iiS__param_2,
	.param .u64 .ptr .align 1 _Z22multiplyMatricesKernelPfiiS_iiS__param_3,
	.param .u32 _Z22multiplyMatricesKernelPfiiS_iiS__param_4,
	.param .u32 _Z22multiplyMatricesKernelPfiiS_iiS__param_5,
	.param .u64 .ptr .align 1 _Z22multiplyMatricesKernelPfiiS_iiS__param_6
)
{
	.reg .pred 	%p<13>;
	.reg .b32 	%r<41>;
	.reg .b32 	%f<68>;
	.reg .b64 	%rd<53>;

	ld.param.u64 	%rd7, [_Z22multiplyMatricesKernelPfiiS_iiS__param_0];
	ld.param.u32 	%r20, [_Z22multiplyMatricesKernelPfiiS_iiS__param_1];
	ld.param.u32 	%r18, [_Z22multiplyMatricesKernelPfiiS_iiS__param_2];
	ld.param.u64 	%rd8, [_Z22multiplyMatricesKernelPfiiS_iiS__param_3];
	ld.param.u32 	%r19, [_Z22multiplyMatricesKernelPfiiS_iiS__param_5];
	ld.param.u64 	%rd6, [_Z22multiplyMatricesKernelPfiiS_iiS__param_6];
	cvta.to.global.u64 	%rd1, %rd8;
	cvta.to.global.u64 	%rd2, %rd7;
	mov.u32 	%r21, %ctaid.y;
	mov.u32 	%r22, %ntid.y;
	mov.u32 	%r23, %tid.y;
	mad.lo.s32 	%r1, %r21, %r22, %r23;
	mov.u32 	%r24, %ctaid.x;
	mov.u32 	%r25, %ntid.x;
	mov.u32 	%r26, %tid.x;
	mad.lo.s32 	%r2, %r24, %r25, %r26;
	setp.ge.s32 	%p1, %r1, %r20;
	setp.ge.s32 	%p2, %r2, %r19;
	or.pred  	%p3, %p1, %p2;
	@%p3 bra 	$L__BB1_14;
	setp.lt.s32 	%p4, %r18, 1;
	mov.f32 	%f67, 0f00000000;
	@%p4 bra 	$L__BB1_13;
	mul.lo.s32 	%r3, %r18, %r1;
	and.b32  	%r4, %r18, 7;
	setp.lt.u32 	%p5, %r18, 8;
	mov.f32 	%f67, 0f00000000;
	mov.b32 	%r39, 0;
	@%p5 bra 	$L__BB1_5;
	and.b32  	%r39, %r18, 2147483640;
	neg.s32 	%r37, %r39;
	shl.b32 	%r7, %r19, 3;
	mul.wide.u32 	%rd9, %r3, 4;
	add.s64 	%rd10, %rd9, %rd2;
	add.s64 	%rd52, %rd10, 16;
	mov.f32 	%f67, 0f00000000;
	mul.wide.s32 	%rd13, %r19, 4;
	mov.u32 	%r36, %r2;
$L__BB1_4:
	.pragma "nounroll";
	ld.global.f32 	%f17, [%rd52+-16];
	mul.wide.s32 	%rd11, %r36, 4;
	add.s64 	%rd12, %rd1, %rd11;
	ld.global.f32 	%f18, [%rd12];
	fma.rn.f32 	%f19, %f17, %f18, %f67;
	ld.global.f32 	%f20, [%rd52+-12];
	add.s64 	%rd14, %rd12, %rd13;
	ld.global.f32 	%f21, [%rd14];
	fma.rn.f32 	%f22, %f20, %f21, %f19;
	ld.global.f32 	%f23, [%rd52+-8];
	add.s64 	%rd15, %rd14, %rd13;
	ld.global.f32 	%f24, [%rd15];
	fma.rn.f32 	%f25, %f23, %f24, %f22;
	ld.global.f32 	%f26, [%rd52+-4];
	add.s64 	%rd16, %rd15, %rd13;
	ld.global.f32 	%f27, [%rd16];
	fma.rn.f32 	%f28, %f26, %f27, %f25;
	ld.global.f32 	%f29, [%rd52];
	add.s64 	%rd17, %rd16, %rd13;
	ld.global.f32 	%f30, [%rd17];
	fma.rn.f32 	%f31, %f29, %f30, %f28;
	ld.global.f32 	%f32, [%rd52+4];
	add.s64 	%rd18, %rd17, %rd13;
	ld.global.f32 	%f33, [%rd18];
	fma.rn.f32 	%f34, %f32, %f33, %f31;
	ld.global.f32 	%f35, [%rd52+8];
	add.s64 	%rd19, %rd18, %rd13;
	ld.global.f32 	%f36, [%rd19];
	fma.rn.f32 	%f37, %f35, %f36, %f34;
	ld.global.f32 	%f38, [%rd52+12];
	add.s64 	%rd20, %rd19, %rd13;
	ld.global.f32 	%f39, [%rd20];
	fma.rn.f32 	%f67, %f38, %f39, %f37;
	add.s32 	%r37, %r37, 8;
	add.s32 	%r36, %r36, %r7;
	add.s64 	%rd52, %rd52, 32;
	setp.ne.s32 	%p6, %r37, 0;
	@%p6 bra 	$L__BB1_4;
$L__BB1_5:
	setp.eq.s32 	%p7, %r4, 0;
	@%p7 bra 	$L__BB1_13;
	and.b32  	%r13, %r18, 3;
	setp.lt.u32 	%p8, %r4, 4;
	@%p8 bra 	$L__BB1_8;
	add.s32 	%r28, %r39, %r3;
	mul.wide.u32 	%rd21, %r28, 4;
	add.s64 	%rd22, %rd2, %rd21;
	ld.global.f32 	%f41, [%rd22];
	mad.lo.s32 	%r29, %r39, %r19, %r2;
	mul.wide.s32 	%rd23, %r29, 4;
	add.s64 	%rd24, %rd1, %rd23;
	ld.global.f32 	%f42, [%rd24];
	fma.rn.f32 	%f43, %f41, %f42, %f67;
	cvt.u64.u32 	%rd25, %r3;
	cvt.u64.u32 	%rd26, %r39;
	add.s64 	%rd27, %rd26, %rd25;
	shl.b64 	%rd28, %rd27, 2;
	add.s64 	%rd29, %rd2, %rd28;
	ld.global.f32 	%f44, [%rd29+4];
	mul.wide.s32 	%rd30, %r19, 4;
	add.s64 	%rd31, %rd24, %rd30;
	ld.global.f32 	%f45, [%rd31];
	fma.rn.f32 	%f46, %f44, %f45, %f43;
	ld.global.f32 	%f47, [%rd29+8];
	add.s64 	%rd32, %rd31, %rd30;
	ld.global.f32 	%f48, [%rd32];
	fma.rn.f32 	%f49, %f47, %f48, %f46;
	ld.global.f32 	%f50, [%rd29+12];
	add.s64 	%rd33, %rd32, %rd30;
	ld.global.f32 	%f51, [%rd33];
	fma.rn.f32 	%f67, %f50, %f51, %f49;
	add.s32 	%r39, %r39, 4;
$L__BB1_8:
	setp.eq.s32 	%p9, %r13, 0;
	@%p9 bra 	$L__BB1_13;
	setp.eq.s32 	%p10, %r13, 1;
	@%p10 bra 	$L__BB1_11;
	add.s32 	%r30, %r39, %r3;
	mul.wide.u32 	%rd34, %r30, 4;
	add.s64 	%rd35, %rd2, %rd34;
	ld.global.f32 	%f53, [%rd35];
	mad.lo.s32 	%r31, %r39, %r19, %r2;
	mul.wide.s32 	%rd36, %r31, 4;
	add.s64 	%rd37, %rd1, %rd36;
	ld.global.f32 	%f54, [%rd37];
	fma.rn.f32 	%f55, %f53, %f54, %f67;
	cvt.u64.u32 	%rd38, %r3;
	cvt.u64.u32 	%rd39, %r39;
	add.s64 	%rd40, %rd39, %rd38;
	shl.b64 	%rd41, %rd40, 2;
	add.s64 	%rd42, %rd2, %rd41;
	ld.global.f32 	%f56, [%rd42+4];
	mul.wide.s32 	%rd43, %r19, 4;
	add.s64 	%rd44, %rd37, %rd43;
	ld.global.f32 	%f57, [%rd44];
	fma.rn.f32 	%f67, %f56, %f57, %f55;
	add.s32 	%r39, %r39, 2;
$L__BB1_11:
	and.b32  	%r32, %r18, 1;
	setp.eq.b32 	%p11, %r32, 1;
	not.pred 	%p12, %p11;
	@%p12 bra 	$L__BB1_13;
	add.s32 	%r33, %r39, %r3;
	mul.wide.u32 	%rd45, %r33, 4;
	add.s64 	%rd46, %rd2, %rd45;
	ld.global.f32 	%f58, [%rd46];
	mad.lo.s32 	%r34, %r39, %r19, %r2;
	mul.wide.s32 	%rd47, %r34, 4;
	add.s64 	%rd48, %rd1, %rd47;
	ld.global.f32 	%f59, [%rd48];
	fma.rn.f32 	%f67, %f58, %f59, %f67;
$L__BB1_13:
	mad.lo.s32 	%r35, %r19, %r1, %r2;
	cvta.to.global.u64 	%rd49, %rd6;
	mul.wide.s32 	%rd50, %r35, 4;
	add.s64 	%rd51, %rd49, %rd50;
	st.global.f32 	[%rd51], %f67;
$L__BB1_14:
	ret;

}


// ===== COMPILED SASS (sm_100) =====

	.target	sm_100

	.elftype	@"ET_EXEC"


//--------------------- .note.nv.tkinfo           --------------------------
	.section	.note.nv.tkinfo,"",@"SHT_NOTE"
	.sectionflags	@"SHF_NOTE_NV_TKINFO"
	.tkinfo
        /*0018*/ 	.word	0x00000002
        /*0030*/ 	.string	""
        /*0030*/ 	.string	"ptxas"
        /*0030*/ 	.string	"Cuda compilation tools, release 13.0, V13.0.88"
        /*0030*/ 	.string	"Build cuda_13.0.r13.0/compiler.36424714_0"
        /*0030*/ 	.string	"-arch sm_100 -m 64 "



//--------------------- .note.nv.cuinfo           --------------------------
	.section	.note.nv.cuinfo,"",@"SHT_NOTE"
	.sectionflags	@"SHF_NOTE_NV_CUINFO"
        /*0018*/ 	.short	0x0002
        /*001a*/ 	.short	0x0064
        /*001c*/ 	.short	0x0082
	.zero		2


//--------------------- .nv.info                  --------------------------
	.section	.nv.info,"",@"SHT_CUDA_INFO"
	.align	4


	//----- nvinfo : EIATTR_REGCOUNT
	.align		4
        /*0000*/ 	.byte	0x04, 0x2f
        /*0002*/ 	.short	(.L_10 - .L_9)
	.align		4
.L_9:
        /*0004*/ 	.word	index@(_Z20populateMatrixKernelPfiim)
        /*0008*/ 	.word	0x0000001f


	//----- nvinfo : EIATTR_FRAME_SIZE
	.align		4
.L_10:
        /*000c*/ 	.byte	0x04, 0x11
        /*000e*/ 	.short	(.L_12 - .L_11)
	.align		4
.L_11:
        /*0010*/ 	.word	index@(_Z20populateMatrixKernelPfiim)
        /*0014*/ 	.word	0x00000030


	//----- nvinfo : EIATTR_REGCOUNT
	.align		4
.L_12:
        /*0018*/ 	.byte	0x04, 0x2f
        /*001a*/ 	.short	(.L_14 - .L_13)
	.align		4
.L_13:
        /*001c*/ 	.word	index@(_Z22multiplyMatricesKernelPfiiS_iiS_)
        /*0020*/ 	.word	0x00000020


	//----- nvinfo : EIATTR_FRAME_SIZE
	.align		4
.L_14:
        /*0024*/ 	.byte	0x04, 0x11
        /*0026*/ 	.short	(.L_16 - .L_15)
	.align		4
.L_15:
        /*0028*/ 	.word	index@(_Z22multiplyMatricesKernelPfiiS_iiS_)
        /*002c*/ 	.word	0x00000000


	//----- nvinfo : EIATTR_MIN_STACK_SIZE
	.align		4
.L_16:
        /*0030*/ 	.byte	0x04, 0x12
        /*0032*/ 	.short	(.L_18 - .L_17)
	.align		4
.L_17:
        /*0034*/ 	.word	index@(_Z22multiplyMatricesKernelPfiiS_iiS_)
        /*0038*/ 	.word	0x00000000


	//----- nvinfo : EIATTR_MIN_STACK_SIZE
	.align		4
.L_18:
        /*003c*/ 	.byte	0x04, 0x12
        /*003e*/ 	.short	(.L_20 - .L_19)
	.align		4
.L_19:
        /*0040*/ 	.word	index@(_Z20populateMatrixKernelPfiim)
        /*0044*/ 	.word	0x00000030
.L_20:


//--------------------- .nv.compat                --------------------------
	.section	.nv.compat,"",@"SHT_CUDA_COMPAT_INFO"
	.align	4
        /*0000*/ 	.byte	0x02, 0x09, 0x00, 0x00, 0x02, 0x02, 0x01, 0x00, 0x02, 0x05, 0x05, 0x00, 0x03, 0x07, 0x01, 0x01
        /*0010*/ 	.byte	0x02, 0x03, 0x00, 0x00, 0x02, 0x06, 0x01, 0x00, 0x04, 0x0b, 0x08, 0x00, 0x09, 0x00, 0x00, 0x00
        /*0020*/ 	.byte	0x00, 0x00, 0x00, 0x00


//--------------------- .nv.info._Z22multiplyMatricesKernelPfiiS_iiS_ --------------------------
	.section	.nv.info._Z22multiplyMatricesKernelPfiiS_iiS_,"",@"SHT_CUDA_INFO"
	.sectionflags	@""
	.align	4


	//----- nvinfo : EIATTR_CUDA_API_VERSION
	.align		4
        /*0000*/ 	.byte	0x04, 0x37
        /*0002*/ 	.short	(.L_22 - .L_21)
.L_21:
        /*0004*/ 	.word	0x00000082


	//----- nvinfo : EIATTR_KPARAM_INFO
	.align		4
.L_22:
        /*0008*/ 	.byte	0x04, 0x17
        /*000a*/ 	.short	(.L_24 - .L_23)
.L_23:
        /*000c*/ 	.word	0x00000000
        /*0010*/ 	.short	0x0006
        /*0012*/ 	.short	0x0020
        /*0014*/ 	.byte	0x00, 0xf5, 0x21, 0x00


	//----- nvinfo : EIATTR_KPARAM_INFO
	.align		4
.L_24:
        /*0018*/ 	.byte	0x04, 0x17
        /*001a*/ 	.short	(.L_26 - .L_25)
.L_25:
        /*001c*/ 	.word	0x00000000
        /*0020*/ 	.short	0x0005
        /*0022*/ 	.short	0x001c
        /*0024*/ 	.byte	0x00, 0xf0, 0x11, 0x00


	//----- nvinfo : EIATTR_KPARAM_INFO
	.align		4
.L_26:
        /*0028*/ 	.byte	0x04, 0x17
        /*002a*/ 	.short	(.L_28 - .L_27)
.L_27:
        /*002c*/ 	.word	0x00000000
        /*0030*/ 	.short	0x0004
        /*0032*/ 	.short	0x0018
        /*0034*/ 	.byte	0x00, 0xf0, 0x11, 0x00


	//----- nvinfo : EIATTR_KPARAM_INFO
	.align		4
.L_28:
        /*0038*/ 	.byte	0x04, 0x17
        /*003a*/ 	.short	(.L_30 - .L_29)
.L_29:
        /*003c*/ 	.word	0x00000000
        /*0040*/ 	.short	0x0003
        /*0042*/ 	.short	0x0010
        /*0044*/ 	.byte	0x00, 0xf5, 0x21, 0x00


	//----- nvinfo : EIATTR_KPARAM_INFO
	.align		4
.L_30:
        /*0048*/ 	.byte	0x04, 0x17
        /*004a*/ 	.short	(.L_32 - .L_31)
.L_31:
        /*004c*/ 	.word	0x00000000
        /*0050*/ 	.short	0x0002
        /*0052*/ 	.short	0x000c
        /*0054*/ 	.byte	0x00, 0xf0, 0x11, 0x00


	//----- nvinfo : EIATTR_KPARAM_INFO
	.align		4
.L_32:
        /*0058*/ 	.byte	0x04, 0x17
        /*005a*/ 	.short	(.L_34 - .L_33)
.L_33:
        /*005c*/ 	.word	0x00000000
        /*0060*/ 	.short	0x0001
        /*0062*/ 	.short	0x0008
        /*0064*/ 	.byte	0x00, 0xf0, 0x11, 0x00


	//----- nvinfo : EIATTR_KPARAM_INFO
	.align		4
.L_34:
        /*0068*/ 	.byte	0x04, 0x17
        /*006a*/ 	.short	(.L_36 - .L_35)
.L_35:
        /*006c*/ 	.word	0x00000000
        /*0070*/ 	.short	0x0000
        /*0072*/ 	.short	0x0000
        /*0074*/ 	.byte	0x00, 0xf5, 0x21, 0x00


	//----- nvinfo : EIATTR_SPARSE_MMA_MASK
	.align		4
.L_36:
        /*0078*/ 	.byte	0x03, 0x50
        /*007a*/ 	.short	0x0000


	//----- nvinfo : EIATTR_MAXREG_COUNT
	.align		4
        /*007c*/ 	.byte	0x03, 0x1b
        /*007e*/ 	.short	0x00ff


	//----- nvinfo : EIATTR_MERCURY_ISA_VERSION
	.align		4
        /*0080*/ 	.byte	0x03, 0x5f
        /*0082*/ 	.short	0x0101


	//----- nvinfo : EIATTR_VRC_CTA_INIT_COUNT
	.align		4
        /*0084*/ 	.byte	0x02, 0x4a
	.zero		1
	.zero		1


	//----- nvinfo : EIATTR_EXIT_INSTR_OFFSETS
	.align		4
        /*0088*/ 	.byte	0x04, 0x1c
        /*008a*/ 	.short	(.L_38 - .L_37)


	//   ....[0]....
.L_37:
        /*008c*/ 	.word	0x000000d0


	//   ....[1]....
        /*0090*/ 	.word	0x000008f0


	//----- nvinfo : EIATTR_CBANK_PARAM_SIZE
	.align		4
.L_38:
        /*0094*/ 	.byte	0x03, 0x19
        /*0096*/ 	.short	0x0028


	//----- nvinfo : EIATTR_PARAM_CBANK
	.align		4
        /*0098*/ 	.byte	0x04, 0x0a
        /*009a*/ 	.short	(.L_40 - .L_39)
	.align		4
.L_39:
        /*009c*/ 	.word	index@(.nv.constant0._Z22multiplyMatricesKernelPfiiS_iiS_)
        /*00a0*/ 	.short	0x0380
        /*00a2*/ 	.short	0x0028


	//----- nvinfo : EIATTR_SW_WAR
	.align		4
.L_40:
        /*00a4*/ 	.byte	0x04, 0x36
        /*00a6*/ 	.short	(.L_42 - .L_41)
.L_41:
        /*00a8*/ 	.word	0x00000008
.L_42:


//--------------------- .nv.info._Z20populateMatrixKernelPfiim --------------------------
	.section	.nv.info._Z20populateMatrixKernelPfiim,"",@"SHT_CUDA_INFO"
	.sectionflags	@""
	.align	4


	//----- nvinfo : EIATTR_CUDA_API_VERSION
	.align		4
        /*0000*/ 	.byte	0x04, 0x37
        /*0002*/ 	.short	(.L_44 - .L_43)
.L_43:
        /*0004*/ 	.word	0x00000082


	//----- nvinfo : EIATTR_KPARAM_INFO
	.align		4
.L_44:
        /*0008*/ 	.byte	0x04, 0x17
        /*000a*/ 	.short	(.L_46 - .L_45)
.L_45:
        /*000c*/ 	.word	0x00000000
        /*0010*/ 	.short	0x0003
        /*0012*/ 	.short	0x0010
        /*0014*/ 	.byte	0x00, 0xf0, 0x21, 0x00


	//----- nvinfo : EIATTR_KPARAM_INFO
	.align		4
.L_46:
        /*0018*/ 	.byte	0x04, 0x17
        /*001a*/ 	.short	(.L_48 - .L_47)
.L_47:
        /*001c*/ 	.word	0x00000000
        /*0020*/ 	.short	0x0002
        /*0022*/ 	.short	0x000c
        /*0024*/ 	.byte	0x00, 0xf0, 0x11, 0x00


	//----- nvinfo : EIATTR_KPARAM_INFO
	.align		4
.L_48:
        /*0028*/ 	.byte	0x04, 0x17
        /*002a*/ 	.short	(.L_50 - .L_49)
.L_49:
        /*002c*/ 	.word	0x00000000
        /*0030*/ 	.short	0x0001
        /*0032*/ 	.short	0x0008
        /*0034*/ 	.byte	0x00, 0xf0, 0x11, 0x00


	//----- nvinfo : EIATTR_KPARAM_INFO
	.align		4
.L_50:
        /*0038*/ 	.byte	0x04, 0x17
        /*003a*/ 	.short	(.L_52 - .L_51)
.L_51:
        /*003c*/ 	.word	0x00000000
        /*0040*/ 	.short	0x0000
        /*0042*/ 	.short	0x0000
        /*0044*/ 	.byte	0x00, 0xf5, 0x21, 0x00


	//----- nvinfo : EIATTR_SPARSE_MMA_MASK
	.align		4
.L_52:
        /*0048*/ 	.byte	0x03, 0x50
        /*004a*/ 	.short	0x0000


	//----- nvinfo : EIATTR_MAXREG_COUNT
	.align		4
        /*004c*/ 	.byte	0x03, 0x1b
        /*004e*/ 	.short	0x00ff


	//----- nvinfo : EIATTR_MERCURY_ISA_VERSION
	.align		4
        /*0050*/ 	.byte	0x03, 0x5f
        /*0052*/ 	.short	0x0101


	//----- nvinfo : EIATTR_VRC_CTA_INIT_COUNT
	.align		4
        /*0054*/ 	.byte	0x02, 0x4a
	.zero		1
	.zero		1


	//----- nvinfo : EIATTR_EXIT_INSTR_OFFSETS
	.align		4
        /*0058*/ 	.byte	0x04, 0x1c
        /*005a*/ 	.short	(.L_54 - .L_53)


	//   ....[0]....
.L_53:
        /*005c*/ 	.word	0x00000090


	//   ....[1]....
        /*0060*/ 	.word	0x00002810


	//----- nvinfo : EIATTR_CRS_STACK_SIZE
	.align		4
.L_54:
        /*0064*/ 	.byte	0x04, 0x1e
        /*0066*/ 	.short	(.L_56 - .L_55)
.L_55:
        /*0068*/ 	.word	0x00000000


	//----- nvinfo : EIATTR_CBANK_PARAM_SIZE
	.align		4
.L_56:
        /*006c*/ 	.byte	0x03, 0x19
        /*006e*/ 	.short	0x0018


	//----- nvinfo : EIATTR_PARAM_CBANK
	.align		4
        /*0070*/ 	.byte	0x04, 0x0a
        /*0072*/ 	.short	(.L_58 - .L_57)
	.align		4
.L_57:
        /*0074*/ 	.word	index@(.nv.constant0._Z20populateMatrixKernelPfiim)
        /*0078*/ 	.short	0x0380
        /*007a*/ 	.short	0x0018


	//----- nvinfo : EIATTR_SW_WAR
	.align		4
.L_58:
        /*007c*/ 	.byte	0x04, 0x36
        /*007e*/ 	.short	(.L_60 - .L_59)
.L_59:
        /*0080*/ 	.word	0x00000008
.L_60:


//--------------------- .nv.callgraph             --------------------------
	.section	.nv.callgraph,"",@"SHT_CUDA_CALLGRAPH"
	.align	4
	.sectionentsize	8
	.align		4
        /*0000*/ 	.word	0x00000000
	.align		4
        /*0004*/ 	.word	0xffffffff
	.align		4
        /*0008*/ 	.word	0x00000000
	.align		4
        /*000c*/ 	.word	0xfffffffe
	.align		4
        /*0010*/ 	.word	0x00000000
	.align		4
        /*0014*/ 	.word	0xfffffffd
	.align		4
        /*0018*/ 	.word	0x00000000
	.align		4
        /*001c*/ 	.word	0xfffffffc


//--------------------- .nv.constant4             --------------------------
	.section	.nv.constant4,"a",@progbits
	.align	8
	.align		8
.nv.constant4:
        /*0000*/ 	.dword	precalc_xorwow_matrix
	.align		8
        /*0008*/ 	.dword	precalc_xorwow_offset_matrix
	.align		8
        /*0010*/ 	.dword	mrg32k3aM1
	.align		8
        /*0018*/ 	.dword	mrg32k3aM2
	.align		8
        /*0020*/ 	.dword	mrg32k3aM1SubSeq
	.align		8
        /*0028*/ 	.dword	mrg32k3aM2SubSeq
	.align		8
        /*0030*/ 	.dword	mrg32k3aM1Seq
	.align		8
        /*0038*/ 	.dword	mrg32k3aM2Seq


//--------------------- .nv.constant3             --------------------------
	.section	.nv.constant3,"a",@progbits
	.align	8
.nv.constant3:
	.type		__cr_lgamma_table,@object
	.size		__cr_lgamma_table,(.L_8 - __cr_lgamma_table)
__cr_lgamma_table:
        /*0000*/ 	.byte	0x00, 0x00, 0x00, 0x00, 0x00, 0x00, 0x00, 0x00, 0x00, 0x00, 0x00, 0x00, 0x00, 0x00, 0x00, 0x00
        /*0010*/ 	.byte	0xef, 0x39, 0xfa, 0xfe, 0x42, 0x2e, 0xe6, 0x3f, 0x02, 0x20, 0x2a, 0xfa, 0x0b, 0xab, 0xfc, 0x3f
        /*0020*/ 	.byte	0xf9, 0x2c, 0x92, 0x7c, 0xa7, 0x6c, 0x09, 0x40, 0xc9, 0x79, 0x44, 0x3c, 0x64, 0x26, 0x13, 0x40
        /*0030*/ 	.byte	0xca, 0x01, 0xcf, 0x3a, 0x27, 0x51, 0x1a, 0x40, 0x30, 0xcc, 0x2d, 0xf3, 0xe1, 0x0c, 0x21, 0x40
        /*0040*/ 	.byte	0x0d, 0xb7, 0xfc, 0x82, 0x8e, 0x35, 0x25, 0x40
.L_8:


//--------------------- .text._Z22multiplyMatricesKernelPfiiS_iiS_ --------------------------
	.section	.text._Z22multiplyMatricesKernelPfiiS_iiS_,"ax",@progbits
	.align	128
        .global         _Z22multiplyMatricesKernelPfiiS_iiS_
        .type           _Z22multiplyMatricesKernelPfiiS_iiS_,@function
        .size           _Z22multiplyMatricesKernelPfiiS_iiS_,(.L_x_17 - _Z22multiplyMatricesKernelPfiiS_iiS_)
        .other          _Z22multiplyMatricesKernelPfiiS_iiS_,@"STO_CUDA_ENTRY STV_DEFAULT"
_Z22multiplyMatricesKernelPfiiS_iiS_:
.text._Z22multiplyMatricesKernelPfiiS_iiS_:
[----:B------:R-:W-:Y:S01]  /*0000*/  LDC R1, c[0x0][0x37c] ;  /* 0x0000df00ff017b82 */ /* 0x000fe20000000800 */
[----:B------:R-:W0:Y:S07]  /*0010*/  S2R R5, SR_TID.X ;  /* 0x0000000000057919 */ /* 0x000e2e0000002100 */
[----:B------:R-:W1:Y:S01]  /*0020*/  LDC R16, c[0x0][0x364] ;  /* 0x0000d900ff107b82 */ /* 0x000e620000000800 */
[----:B------:R-:W2:Y:S01]  /*0030*/  LDCU UR6, c[0x0][0x388] ;  /* 0x00007100ff0677ac */ /* 0x000ea20008000800 */
[----:B------:R-:W1:Y:S06]  /*0040*/  S2R R3, SR_TID.Y ;  /* 0x0000000000037919 */ /* 0x000e6c0000002200 */
[----:B------:R-:W0:Y:S08]  /*0050*/  S2UR UR5, SR_CTAID.X ;  /* 0x00000000000579c3 */ /* 0x000e300000002500 */
[----:B------:R-:W0:Y:S08]  /*0060*/  LDC R0, c[0x0][0x360] ;  /* 0x0000d800ff007b82 */ /* 0x000e300000000800 */
[----:B------:R-:W1:Y:S08]  /*0070*/  S2UR UR4, SR_CTAID.Y ;  /* 0x00000000000479c3 */ /* 0x000e700000002600 */
[----:B------:R-:W3:Y:S01]  /*0080*/  LDC R17, c[0x0][0x39c] ;  /* 0x0000e700ff117b82 */ /* 0x000ee20000000800 */
[----:B0-----:R-:W-:-:S02]  /*0090*/  IMAD R0, R0, UR5, R5 ;  /* 0x0000000500007c24 */ /* 0x001fc4000f8e0205 */
[----:B-1----:R-:W-:-:S03]  /*00a0*/  IMAD R16, R16, UR4, R3 ;  /* 0x0000000410107c24 */ /* 0x002fc6000f8e0203 */
[----:B---3--:R-:W-:-:S04]  /*00b0*/  ISETP.GE.AND P0, PT, R0, R17, PT ;  /* 0x000000110000720c */ /* 0x008fc80003f06270 */
[----:B--2---:R-:W-:-:S13]  /*00c0*/  ISETP.GE.OR P0, PT, R16, UR6, P0 ;  /* 0x0000000610007c0c */ /* 0x004fda0008706670 */
[----:B------:R-:W-:Y:S05]  /*00d0*/  @P0 EXIT ;  /* 0x000000000000094d */ /* 0x000fea0003800000 */
[----:B------:R-:W0:Y:S01]  /*00e0*/  LDC R19, c[0x0][0x38c] ;  /* 0x0000e300ff137b82 */ /* 0x000e220000000800 */
[----:B------:R-:W1:Y:S01]  /*00f0*/  LDCU.64 UR4, c[0x0][0x358] ;  /* 0x00006b00ff0477ac */ /* 0x000e620008000a00 */
[----:B------:R-:W-:Y:S01]  /*0100*/  HFMA2 R24, -RZ, RZ, 0, 0 ;  /* 0x00000000ff187431 */ /* 0x000fe200000001ff */
[----:B0-----:R-:W-:-:S13]  /*0110*/  ISETP.GE.AND P0, PT, R19, 0x1, PT ;  /* 0x000000011300780c */ /* 0x001fda0003f06270 */
[----:B-1----:R-:W-:Y:S05]  /*0120*/  @!P0 BRA `(.L_x_0) ;  /* 0x0000000400e08947 */ /* 0x002fea0003800000 */
[C---:B------:R-:W-:Y:S01]  /*0130*/  ISETP.GE.U32.AND P1, PT, R19.reuse, 0x8, PT ;  /* 0x000000081300780c */ /* 0x040fe20003f26070 */
[----:B------:R-:W-:Y:S01]  /*0140*/  IMAD R20, R16, R19, RZ ;  /* 0x0000001310147224 */ /* 0x000fe200078e02ff */
[----:B------:R-:W-:Y:S02]  /*0150*/  LOP3.LUT R27, R19, 0x7, RZ, 0xc0, !PT ;  /* 0x00000007131b7812 */ /* 0x000fe400078ec0ff */
[----:B------:R-:W-:Y:S02]  /*0160*/  MOV R24, RZ ;  /* 0x000000ff00187202 */ /* 0x000fe40000000f00 */
[----:B------:R-:W-:Y:S02]  /*0170*/  ISETP.NE.AND P0, PT, R27, RZ, PT ;  /* 0x000000ff1b00720c */ /* 0x000fe40003f05270 */
[----:B------:R-:W-:-:S05]  /*0180*/  MOV R21, RZ ;  /* 0x000000ff00157202 */ /* 0x000fca0000000f00 */
[----:B------:R-:W-:Y:S06]  /*0190*/  @!P1 BRA `(.L_x_1) ;  /* 0x0000000000c49947 */ /* 0x000fec0003800000 */
[----:B------:R-:W0:Y:S01]  /*01a0*/  LDC.64 R2, c[0x0][0x380] ;  /* 0x0000e000ff027b82 */ /* 0x000e220000000a00 */
[----:B------:R-:W-:Y:S02]  /*01b0*/  LOP3.LUT R21, R19, 0x7ffffff8, RZ, 0xc0, !PT ;  /* 0x7ffffff813157812 */ /* 0x000fe400078ec0ff */
[----:B------:R-:W-:Y:S02]  /*01c0*/  MOV R24, RZ ;  /* 0x000000ff00187202 */ /* 0x000fe40000000f00 */
[----:B------:R-:W-:Y:S02]  /*01d0*/  MOV R18, R0 ;  /* 0x0000000000127202 */ /* 0x000fe40000000f00 */
[----:B------:R-:W-:Y:S01]  /*01e0*/  IADD3 R22, PT, PT, -R21, RZ, RZ ;  /* 0x000000ff15167210 */ /* 0x000fe20007ffe1ff */
[----:B0-----:R-:W-:-:S03]  /*01f0*/  IMAD.WIDE.U32 R2, R20, 0x4, R2 ;  /* 0x0000000414027825 */ /* 0x001fc600078e0002 */
[----:B------:R-:W-:-:S04]  /*0200*/  IADD3 R4, P1, PT, R2, 0x10, RZ ;  /* 0x0000001002047810 */ /* 0x000fc80007f3e0ff */
[----:B------:R-:W-:-:S09]  /*0210*/  IADD3.X R5, PT, PT, RZ, R3, RZ, P1, !PT ;  /* 0x00000003ff057210 */ /* 0x000fd20000ffe4ff */
.L_x_2:
[----:B------:R-:W0:Y:S01]  /*0220*/  LDC.64 R14, c[0x0][0x390] ;  /* 0x0000e400ff0e7b82 */ /* 0x000e220000000a00 */
[----:B------:R-:W-:Y:S02]  /*0230*/  MOV R2, R4 ;  /* 0x0000000400027202 */ /* 0x000fe40000000f00 */
[----:B------:R-:W-:-:S05]  /*0240*/  MOV R3, R5 ;  /* 0x0000000500037202 */ /* 0x000fca0000000f00 */
[----:B------:R-:W2:Y:S04]  /*0250*/  LDG.E R25, desc[UR4][R2.64+-0x10] ;  /* 0xfffff00402197981 */ /* 0x000ea8000c1e1900 */
[----:B------:R-:W3:Y:S04]  /*0260*/  LDG.E R23, desc[UR4][R2.64+-0xc] ;  /* 0xfffff40402177981 */ /* 0x000ee8000c1e1900 */
[----:B------:R-:W4:Y:S04]  /*0270*/  LDG.E R29, desc[UR4][R2.64+-0x8] ;  /* 0xfffff804021d7981 */ /* 0x000f28000c1e1900 */
[----:B------:R-:W5:Y:S01]  /*0280*/  LDG.E R28, desc[UR4][R2.64+-0x4] ;  /* 0xfffffc04021c7981 */ /* 0x000f62000c1e1900 */
[----:B0-----:R-:W-:-:S05]  /*0290*/  IMAD.WIDE R14, R18, 0x4, R14 ;  /* 0x00000004120e7825 */ /* 0x001fca00078e020e */
[----:B------:R0:W2:Y:S01]  /*02a0*/  LDG.E R26, desc[UR4][R14.64] ;  /* 0x000000040e1a7981 */ /* 0x0000a2000c1e1900 */
[----:B------:R-:W-:-:S04]  /*02b0*/  IMAD.WIDE R12, R17, 0x4, R14 ;  /* 0x00000004110c7825 */ /* 0x000fc800078e020e */
[C---:B------:R-:W-:Y:S02]  /*02c0*/  IMAD.WIDE R4, R17.reuse, 0x4, R12 ;  /* 0x0000000411047825 */ /* 0x040fe400078e020c */
[----:B------:R-:W3:Y:S02]  /*02d0*/  LDG.E R12, desc[UR4][R12.64] ;  /* 0x000000040c0c7981 */ /* 0x000ee4000c1e1900 */
[C---:B------:R-:W-:Y:S02]  /*02e0*/  IMAD.WIDE R8, R17.reuse, 0x4, R4 ;  /* 0x0000000411087825 */ /* 0x040fe400078e0204 */
[----:B------:R-:W4:Y:S02]  /*02f0*/  LDG.E R4, desc[UR4][R4.64] ;  /* 0x0000000404047981 */ /* 0x000f24000c1e1900 */
[C---:B------:R-:W-:Y:S02]  /*0300*/  IMAD.WIDE R6, R17.reuse, 0x4, R8 ;  /* 0x0000000411067825 */ /* 0x040fe400078e0208 */
[----:B------:R-:W5:Y:S02]  /*0310*/  LDG.E R8, desc[UR4][R8.64] ;  /* 0x0000000408087981 */ /* 0x000f64000c1e1900 */
[----:B------:R-:W-:-:S02]  /*0320*/  IMAD.WIDE R10, R17, 0x4, R6 ;  /* 0x00000004110a7825 */ /* 0x000fc400078e0206 */
[----:B------:R-:W5:Y:S04]  /*0330*/  LDG.E R5, desc[UR4][R2.64] ;  /* 0x0000000402057981 */ /* 0x000f68000c1e1900 */
[----:B------:R-:W5:Y:S01]  /*0340*/  LDG.E R6, desc[UR4][R6.64] ;  /* 0x0000000406067981 */ /* 0x000f62000c1e1900 */
[----:B0-----:R-:W-:-:S03]  /*0350*/  IMAD.WIDE R14, R17, 0x4, R10 ;  /* 0x00000004110e7825 */ /* 0x001fc600078e020a */
[----:B------:R-:W5:Y:S04]  /*0360*/  LDG.E R10, desc[UR4][R10.64] ;  /* 0x000000040a0a7981 */ /* 0x000f68000c1e1900 */
[----:B------:R-:W5:Y:S04]  /*0370*/  LDG.E R13, desc[UR4][R14.64] ;  /* 0x000000040e0d7981 */ /* 0x000f68000c1e1900 */
[----:B------:R-:W5:Y:S04]  /*0380*/  LDG.E R7, desc[UR4][R2.64+0x4] ;  /* 0x0000040402077981 */ /* 0x000f68000c1e1900 */
[----:B------:R-:W5:Y:S01]  /*0390*/  LDG.E R9, desc[UR4][R2.64+0xc] ;  /* 0x00000c0402097981 */ /* 0x000f62000c1e1900 */
[----:B--2---:R-:W-:Y:S01]  /*03a0*/  FFMA R26, R25, R26, R24 ;  /* 0x0000001a191a7223 */ /* 0x004fe20000000018 */
[----:B------:R-:W-:-:S02]  /*03b0*/  IMAD.WIDE R24, R17, 0x4, R14 ;  /* 0x0000000411187825 */ /* 0x000fc400078e020e */
[----:B------:R-:W2:Y:S04]  /*03c0*/  LDG.E R14, desc[UR4][R2.64+0x8] ;  /* 0x00000804020e7981 */ /* 0x000ea8000c1e1900 */
[----:B------:R-:W2:Y:S01]  /*03d0*/  LDG.E R24, desc[UR4][R24.64] ;  /* 0x0000000418187981 */ /* 0x000ea2000c1e1900 */
[----:B---3--:R-:W-:Y:S01]  /*03e0*/  FFMA R12, R23, R12, R26 ;  /* 0x0000000c170c7223 */ /* 0x008fe2000000001a */
[----:B------:R-:W-:-:S03]  /*03f0*/  IADD3 R22, PT, PT, R22, 0x8, RZ ;  /* 0x0000000816167810 */ /* 0x000fc60007ffe0ff */
[----:B----4-:R-:W-:Y:S01]  /*0400*/  FFMA R29, R29, R4, R12 ;  /* 0x000000041d1d7223 */ /* 0x010fe2000000000c */
[----:B------:R-:W-:-:S03]  /*0410*/  ISETP.NE.AND P1, PT, R22, RZ, PT ;  /* 0x000000ff1600720c */ /* 0x000fc60003f25270 */
[----:B-----5:R-:W-:Y:S01]  /*0420*/  FFMA R8, R28, R8, R29 ;  /* 0x000000081c087223 */ /* 0x020fe2000000001d */
[----:B------:R-:W-:-:S03]  /*0430*/  IADD3 R4, P2, PT, R2, 0x20, RZ ;  /* 0x0000002002047810 */ /* 0x000fc60007f5e0ff */
[----:B------:R-:W-:Y:S01]  /*0440*/  FFMA R6, R5, R6, R8 ;  /* 0x0000000605067223 */ /* 0x000fe20000000008 */
[----:B------:R-:W-:Y:S02]  /*0450*/  IADD3.X R5, PT, PT, RZ, R3, RZ, P2, !PT ;  /* 0x00000003ff057210 */ /* 0x000fe400017fe4ff */
[----:B------:R-:W-:Y:S01]  /*0460*/  LEA R18, R17, R18, 0x3 ;  /* 0x0000001211127211 */ /* 0x000fe200078e18ff */
[----:B------:R-:W-:-:S04]  /*0470*/  FFMA R7, R7, R10, R6 ;  /* 0x0000000a07077223 */ /* 0x000fc80000000006 */
[----:B--2---:R-:W-:-:S04]  /*0480*/  FFMA R14, R14, R13, R7 ;  /* 0x0000000d0e0e7223 */ /* 0x004fc80000000007 */
[----:B------:R-:W-:Y:S01]  /*0490*/  FFMA R24, R9, R24, R14 ;  /* 0x0000001809187223 */ /* 0x000fe2000000000e */
[----:B------:R-:W-:Y:S06]  /*04a0*/  @P1 BRA `(.L_x_2) ;  /* 0xfffffffc005c1947 */ /* 0x000fec000383ffff */
.L_x_1:
[----:B------:R-:W-:Y:S05]  /*04b0*/  @!P0 BRA `(.L_x_0) ;  /* 0x0000000000fc8947 */ /* 0x000fea0003800000 */
[----:B------:R-:W-:Y:S02]  /*04c0*/  ISETP.GE.U32.AND P1, PT, R27, 0x4, PT ;  /* 0x000000041b00780c */ /* 0x000fe40003f26070 */
[----:B------:R-:W-:-:S04]  /*04d0*/  LOP3.LUT R14, R19, 0x3, RZ, 0xc0, !PT ;  /* 0x00000003130e7812 */ /* 0x000fc800078ec0ff */
[----:B------:R-:W-:-:S07]  /*04e0*/  ISETP.NE.AND P0, PT, R14, RZ, PT ;  /* 0x000000ff0e00720c */ /* 0x000fce0003f05270 */
[----:B------:R-:W-:Y:S06]  /*04f0*/  @!P1 BRA `(.L_x_3) ;  /* 0x00000000006c9947 */ /* 0x000fec0003800000 */
[----:B------:R-:W0:Y:S01]  /*0500*/  LDC.64 R4, c[0x0][0x390] ;  /* 0x0000e400ff047b82 */ /* 0x000e220000000a00 */
[----:B------:R-:W1:Y:S01]  /*0510*/  LDCU.64 UR6, c[0x0][0x380] ;  /* 0x00007000ff0677ac */ /* 0x000e620008000a00 */
[----:B------:R-:W-:Y:S01]  /*0520*/  IMAD R7, R21, R17, R0 ;  /* 0x0000001115077224 */ /* 0x000fe200078e0200 */
[CC--:B------:R-:W-:Y:S02]  /*0530*/  IADD3 R3, PT, PT, R20.reuse, R21.reuse, RZ ;  /* 0x0000001514037210 */ /* 0x0c0fe40007ffe0ff */
[----:B------:R-:W-:-:S03]  /*0540*/  IADD3 R8, P1, PT, R20, R21, RZ ;  /* 0x0000001514087210 */ /* 0x000fc60007f3e0ff */
[----:B------:R-:W2:Y:S01]  /*0550*/  LDC.64 R12, c[0x0][0x380] ;  /* 0x0000e000ff0c7b82 */ /* 0x000ea20000000a00 */
[----:B0-----:R-:W-:-:S04]  /*0560*/  IMAD.WIDE R4, R7, 0x4, R4 ;  /* 0x0000000407047825 */ /* 0x001fc800078e0204 */
[----:B------:R-:W-:Y:S02]  /*0570*/  IMAD.WIDE R6, R17, 0x4, R4 ;  /* 0x0000000411067825 */ /* 0x000fe400078e0204 */
[----:B------:R-:W3:Y:S02]  /*0580*/  LDG.E R4, desc[UR4][R4.64] ;  /* 0x0000000404047981 */ /* 0x000ee4000c1e1900 */
[----:B--2---:R-:W-:Y:S01]  /*0590*/  IMAD.WIDE.U32 R12, R3, 0x4, R12 ;  /* 0x00000004030c7825 */ /* 0x004fe200078e000c */
[----:B------:R-:W-:Y:S02]  /*05a0*/  IADD3.X R3, PT, PT, RZ, RZ, RZ, P1, !PT ;  /* 0x000000ffff037210 */ /* 0x000fe40000ffe4ff */
[----:B-1----:R-:W-:-:S03]  /*05b0*/  LEA R2, P1, R8, UR6, 0x2 ;  /* 0x0000000608027c11 */ /* 0x002fc6000f8210ff */
[----:B------:R-:W3:Y:S01]  /*05c0*/  LDG.E R13, desc[UR4][R12.64] ;  /* 0x000000040c0d7981 */ /* 0x000ee2000c1e1900 */
[----:B------:R-:W-:Y:S01]  /*05d0*/  LEA.HI.X R3, R8, UR7, R3, 0x2, P1 ;  /* 0x0000000708037c11 */ /* 0x000fe200088f1403 */
[C---:B------:R-:W-:Y:S02]  /*05e0*/  IMAD.WIDE R8, R17.reuse, 0x4, R6 ;  /* 0x0000000411087825 */ /* 0x040fe400078e0206 */
[----:B------:R-:W2:Y:S04]  /*05f0*/  LDG.E R6, desc[UR4][R6.64] ;  /* 0x0000000406067981 */ /* 0x000ea8000c1e1900 */
[----:B------:R-:W2:Y:S01]  /*0600*/  LDG.E R15, desc[UR4][R2.64+0x4] ;  /* 0x00000404020f7981 */ /* 0x000ea2000c1e1900 */
[----:B------:R-:W-:-:S03]  /*0610*/  IMAD.WIDE R10, R17, 0x4, R8 ;  /* 0x00000004110a7825 */ /* 0x000fc600078e0208 */
[----:B------:R-:W4:Y:S04]  /*0620*/  LDG.E R22, desc[UR4][R8.64] ;  /* 0x0000000408167981 */ /* 0x000f28000c1e1900 */
[----:B------:R-:W4:Y:S04]  /*0630*/  LDG.E R18, desc[UR4][R2.64+0x8] ;  /* 0x0000080402127981 */ /* 0x000f28000c1e1900 */
[----:B------:R-:W5:Y:S04]  /*0640*/  LDG.E R26, desc[UR4][R2.64+0xc] ;  /* 0x00000c04021a7981 */ /* 0x000f68000c1e1900 */
[----:B------:R-:W5:Y:S01]  /*0650*/  LDG.E R10, desc[UR4][R10.64] ;  /* 0x000000040a0a7981 */ /* 0x000f62000c1e1900 */
[----:B------:R-:W-:Y:S01]  /*0660*/  IADD3 R21, PT, PT, R21, 0x4, RZ ;  /* 0x0000000415157810 */ /* 0x000fe20007ffe0ff */
[----:B---3--:R-:W-:-:S04]  /*0670*/  FFMA R24, R13, R4, R24 ;  /* 0x000000040d187223 */ /* 0x008fc80000000018 */
[----:B--2---:R-:W-:-:S04]  /*0680*/  FFMA R15, R15, R6, R24 ;  /* 0x000000060f0f7223 */ /* 0x004fc80000000018 */
[----:B----4-:R-:W-:-:S04]  /*0690*/  FFMA R15, R18, R22, R15 ;  /* 0x00000016120f7223 */ /* 0x010fc8000000000f */
[----:B-----5:R-:W-:-:S07]  /*06a0*/  FFMA R24, R26, R10, R15 ;  /* 0x0000000a1a187223 */ /* 0x020fce000000000f */
.L_x_3:
[----:B------:R-:W-:Y:S05]  /*06b0*/  @!P0 BRA `(.L_x_0) ;  /* 0x00000000007c8947 */ /* 0x000fea0003800000 */
[----:B------:R-:W-:Y:S02]  /*06c0*/  ISETP.NE.AND P1, PT, R14, 0x1, PT ;  /* 0x000000010e00780c */ /* 0x000fe40003f25270 */
[----:B------:R-:W-:-:S04]  /*06d0*/  LOP3.LUT R19, R19, 0x1, RZ, 0xc0, !PT ;  /* 0x0000000113137812 */ /* 0x000fc800078ec0ff */
[----:B------:R-:W-:-:S07]  /*06e0*/  ISETP.NE.U32.AND P0, PT, R19, 0x1, PT ;  /* 0x000000011300780c */ /* 0x000fce0003f05070 */
[----:B------:R-:W0:Y:S01]  /*06f0*/  @P1 LDC.64 R10, c[0x0][0x380] ;  /* 0x0000e000ff0a1b82 */ /* 0x000e220000000a00 */
[CC--:B------:R-:W-:Y:S02]  /*0700*/  @P1 IADD3 R13, PT, PT, R20.reuse, R21.reuse, RZ ;  /* 0x00000015140d1210 */ /* 0x0c0fe40007ffe0ff */
[----:B------:R-:W-:-:S04]  /*0710*/  @P1 IADD3 R12, P2, PT, R20, R21, RZ ;  /* 0x00000015140c1210 */ /* 0x000fc80007f5e0ff */
[----:B------:R-:W-:Y:S01]  /*0720*/  @P1 IADD3.X R14, PT, PT, RZ, RZ, RZ, P2, !PT ;  /* 0x000000ffff0e1210 */ /* 0x000fe200017fe4ff */
[----:B------:R-:W1:Y:S08]  /*0730*/  @P1 LDC.64 R8, c[0x0][0x390] ;  /* 0x0000e400ff081b82 */ /* 0x000e700000000a00 */
[----:B------:R-:W2:Y:S08]  /*0740*/  @P1 LDC.64 R6, c[0x0][0x380] ;  /* 0x0000e000ff061b82 */ /* 0x000eb00000000a00 */
[----:B------:R-:W3:Y:S01]  /*0750*/  @!P0 LDC.64 R4, c[0x0][0x380] ;  /* 0x0000e000ff048b82 */ /* 0x000ee20000000a00 */
[----:B0-----:R-:W-:-:S04]  /*0760*/  @P1 IMAD.WIDE.U32 R10, R13, 0x4, R10 ;  /* 0x000000040d0a1825 */ /* 0x001fc800078e000a */
[C---:B------:R-:W-:Y:S01]  /*0770*/  @P1 IMAD R13, R21.reuse, R17, R0 ;  /* 0x00000011150d1224 */ /* 0x040fe200078e0200 */
[----:B------:R-:W-:Y:S01]  /*0780*/  @P1 IADD3 R21, PT, PT, R21, 0x2, RZ ;  /* 0x0000000215151810 */ /* 0x000fe20007ffe0ff */
[----:B------:R-:W4:Y:S01]  /*0790*/  @P1 LDG.E R11, desc[UR4][R10.64] ;  /* 0x000000040a0b1981 */ /* 0x000f22000c1e1900 */
[----:B------:R-:W0:Y:S01]  /*07a0*/  @!P0 LDC.64 R2, c[0x0][0x390] ;  /* 0x0000e400ff028b82 */ /* 0x000e220000000a00 */
[----:B-1----:R-:W-:Y:S01]  /*07b0*/  @P1 IMAD.WIDE R8, R13, 0x4, R8 ;  /* 0x000000040d081825 */ /* 0x002fe200078e0208 */
[----:B------:R-:W-:Y:S02]  /*07c0*/  @!P0 IADD3 R15, PT, PT, R20, R21, RZ ;  /* 0x00000015140f8210 */ /* 0x000fe40007ffe0ff */
[----:B--2---:R-:W-:Y:S01]  /*07d0*/  @P1 LEA R6, P2, R12, R6, 0x2 ;  /* 0x000000060c061211 */ /* 0x004fe200078410ff */
[----:B------:R-:W-:-:S03]  /*07e0*/  @!P0 IMAD R21, R21, R17, R0 ;  /* 0x0000001115158224 */ /* 0x000fc600078e0200 */
[----:B------:R-:W-:Y:S01]  /*07f0*/  @P1 LEA.HI.X R7, R12, R7, R14, 0x2, P2 ;  /* 0x000000070c071211 */ /* 0x000fe200010f140e */
[----:B------:R-:W-:Y:S01]  /*0800*/  @P1 IMAD.WIDE R12, R17, 0x4, R8 ;  /* 0x00000004110c1825 */ /* 0x000fe200078e0208 */
[----:B------:R-:W4:Y:S03]  /*0810*/  @P1 LDG.E R14, desc[UR4][R8.64] ;  /* 0x00000004080e1981 */ /* 0x000f26000c1e1900 */
[----:B---3--:R-:W-:Y:S01]  /*0820*/  @!P0 IMAD.WIDE.U32 R4, R15, 0x4, R4 ;  /* 0x000000040f048825 */ /* 0x008fe200078e0004 */
[----:B------:R-:W2:Y:S04]  /*0830*/  @P1 LDG.E R6, desc[UR4][R6.64+0x4] ;  /* 0x0000040406061981 */ /* 0x000ea8000c1e1900 */
[----:B------:R-:W2:Y:S01]  /*0840*/  @P1 LDG.E R12, desc[UR4][R12.64] ;  /* 0x000000040c0c1981 */ /* 0x000ea2000c1e1900 */
[----:B0-----:R-:W-:-:S03]  /*0850*/  @!P0 IMAD.WIDE R2, R21, 0x4, R2 ;  /* 0x0000000415028825 */ /* 0x001fc600078e0202 */
[----:B------:R-:W3:Y:S04]  /*0860*/  @!P0 LDG.E R5, desc[UR4][R4.64] ;  /* 0x0000000404058981 */ /* 0x000ee8000c1e1900 */
[----:B------:R-:W3:Y:S01]  /*0870*/  @!P0 LDG.E R2, desc[UR4][R2.64] ;  /* 0x0000000402028981 */ /* 0x000ee2000c1e1900 */
[----:B----4-:R-:W-:-:S04]  /*0880*/  @P1 FFMA R11, R11, R14, R24 ;  /* 0x0000000e0b0b1223 */ /* 0x010fc80000000018 */
[----:B--2---:R-:W-:-:S04]  /*0890*/  @P1 FFMA R24, R6, R12, R11 ;  /* 0x0000000c06181223 */ /* 0x004fc8000000000b */
[----:B---3--:R-:W-:-:S07]  /*08a0*/  @!P0 FFMA R24, R5, R2, R24 ;  /* 0x0000000205188223 */ /* 0x008fce0000000018 */
.L_x_0:
[----:B------:R-:W0:Y:S01]  /*08b0*/  LDC.64 R2, c[0x0][0x3a0] ;  /* 0x0000e800ff027b82 */ /* 0x000e220000000a00 */
[----:B------:R-:W-:-:S04]  /*08c0*/  IMAD R17, R16, R17, R0 ;  /* 0x0000001110117224 */ /* 0x000fc800078e0200 */
[----:B0-----:R-:W-:-:S05]  /*08d0*/  IMAD.WIDE R2, R17, 0x4, R2 ;  /* 0x0000000411027825 */ /* 0x001fca00078e0202 */
[----:B------:R-:W-:Y:S01]  /*08e0*/  STG.E desc[UR4][R2.64], R24 ;  /* 0x0000001802007986 */ /* 0x000fe2000c101904 */
[----:B------:R-:W-:Y:S05]  /*08f0*/  EXIT ;  /* 0x000000000000794d */ /* 0x000fea0003800000 */
.L_x_4:
[----:B------:R-:W-:-:S00]  /*0900*/  BRA `(.L_x_4) ;  /* 0xfffffffc00fc7947 */ /* 0x000fc0000383ffff */
[----:B------:R-:W-:-:S00]  /*0910*/  NOP ;  /* 0x0000000000007918 */ /* 0x000fc00000000000 */
        /* <DEDUP_REMOVED lines=14> */
.L_x_17:


//--------------------- .text._Z20populateMatrixKernelPfiim --------------------------
	.section	.text._Z20populateMatrixKernelPfiim,"ax",@progbits
	.align	128
        .global         _Z20populateMatrixKernelPfiim
        .type           _Z20populateMatrixKernelPfiim,@function
        .size           _Z20populateMatrixKernelPfiim,(.L_x_18 - _Z20populateMatrixKernelPfiim)
        .other          _Z20populateMatrixKernelPfiim,@"STO_CUDA_ENTRY STV_DEFAULT"
_Z20populateMatrixKernelPfiim:
.text._Z20populateMatrixKernelPfiim:
[----:B------:R-:W0:Y:S01]  /*0000*/  LDC R1, c[0x0][0x37c] ;  /* 0x0000df00ff017b82 */ /* 0x000e220000000800 */
[----:B------:R-:W1:Y:S07]  /*0010*/  S2R R3, SR_TID.X ;  /* 0x0000000000037919 */ /* 0x000e6e0000002100 */
[----:B------:R-:W1:Y:S01]  /*0020*/  S2UR UR6, SR_CTAID.X ;  /* 0x00000000000679c3 */ /* 0x000e620000002500 */
[----:B------:R-:W2:Y:S01]  /*0030*/  LDCU.64 UR4, c[0x0][0x388] ;  /* 0x00007100ff0477ac */ /* 0x000ea20008000a00 */
[----:B0-----:R-:W-:-:S06]  /*0040*/  VIADD R1, R1, 0xffffffd0 ;  /* 0xffffffd001017836 */ /* 0x001fcc0000000000 */
[----:B------:R-:W1:Y:S01]  /*0050*/  LDC R10, c[0x0][0x360] ;  /* 0x0000d800ff0a7b82 */ /* 0x000e620000000800 */
[----:B--2---:R-:W-:Y:S01]  /*0060*/  UIMAD UR4, UR5, UR4, URZ ;  /* 0x00000004050472a4 */ /* 0x004fe2000f8e02ff */
[----:B-1----:R-:W-:-:S05]  /*0070*/  IMAD R10, R10, UR6, R3 ;  /* 0x000000060a0a7c24 */ /* 0x002fca000f8e0203 */
[----:B------:R-:W-:-:S13]  /*0080*/  ISETP.GE.AND P0, PT, R10, UR4, PT ;  /* 0x000000040a007c0c */ /* 0x000fda000bf06270 */
[----:B------:R-:W-:Y:S05]  /*0090*/  @P0 EXIT ;  /* 0x000000000000094d */ /* 0x000fea0003800000 */
[----:B------:R-:W0:Y:S01]  /*00a0*/  LDC.64 R2, c[0x0][0x390] ;  /* 0x0000e400ff027b82 */ /* 0x000e220000000a00 */
[----:B------:R-:W-:Y:S01]  /*00b0*/  ISETP.NE.AND P0, PT, R10, RZ, PT ;  /* 0x000000ff0a00720c */ /* 0x000fe20003f05270 */
[----:B------:R-:W1:Y:S01]  /*00c0*/  LDCU.64 UR6, c[0x0][0x358] ;  /* 0x00006b00ff0677ac */ /* 0x000e620008000a00 */
[----:B------:R-:W-:Y:S01]  /*00d0*/  BSSY.RECONVERGENT B0, `(.L_x_5) ;  /* 0x000025e000007945 */ /* 0x000fe20003800200 */
[----:B0-----:R-:W-:Y:S02]  /*00e0*/  LOP3.LUT R0, R2, 0xaad26b49, RZ, 0x3c, !PT ;  /* 0xaad26b4902007812 */ /* 0x001fe400078e3cff */
[----:B------:R-:W-:-:S03]  /*00f0*/  LOP3.LUT R2, R3, 0xf7dcefdd, RZ, 0x3c, !PT ;  /* 0xf7dcefdd03027812 */ /* 0x000fc600078e3cff */
[----:B------:R-:W-:Y:S02]  /*0100*/  IMAD R0, R0, 0x4182bed5, RZ ;  /* 0x4182bed500007824 */ /* 0x000fe400078e02ff */
[----:B------:R-:W-:Y:S02]  /*0110*/  IMAD R9, R2, -0x658354e5, RZ ;  /* 0x9a7cab1b02097824 */ /* 0x000fe400078e02ff */
[C---:B------:R-:W-:Y:S01]  /*0120*/  VIADD R5, R0.reuse, 0x583f19 ;  /* 0x00583f1900057836 */ /* 0x040fe20000000000 */
[C---:B------:R-:W-:Y:S01]  /*0130*/  LOP3.LUT R6, R0.reuse, 0x159a55e5, RZ, 0x3c, !PT ;  /* 0x159a55e500067812 */ /* 0x040fe200078e3cff */
[C---:B------:R-:W-:Y:S01]  /*0140*/  VIADD R3, R0.reuse, 0x75bcd15 ;  /* 0x075bcd1500037836 */ /* 0x040fe20000000000 */
[----:B------:R-:W-:Y:S01]  /*0150*/  IADD3 R2, PT, PT, R0, 0x64f0c9, R9 ;  /* 0x0064f0c900027810 */ /* 0x000fe20007ffe009 */
[C---:B------:R-:W-:Y:S01]  /*0160*/  VIADD R7, R9.reuse, 0x1f123bb5 ;  /* 0x1f123bb509077836 */ /* 0x040fe20000000000 */
[----:B------:R-:W-:Y:S02]  /*0170*/  LOP3.LUT R4, R9, 0x5491333, RZ, 0x3c, !PT ;  /* 0x0549133309047812 */ /* 0x000fe400078e3cff */
[----:B------:R-:W-:Y:S01]  /*0180*/  SHF.R.S32.HI R0, RZ, 0x1f, R10 ;  /* 0x0000001fff007819 */ /* 0x000fe2000001140a */
[----:B------:R0:W-:Y:S04]  /*0190*/  STL.64 [R1], R2 ;  /* 0x0000000201007387 */ /* 0x0001e80000100a00 */
[----:B------:R0:W-:Y:S04]  /*01a0*/  STL.64 [R1+0x8], R6 ;  /* 0x0000080601007387 */ /* 0x0001e80000100a00 */
[----:B------:R0:W-:Y:S01]  /*01b0*/  STL.64 [R1+0x10], R4 ;  /* 0x0000100401007387 */ /* 0x0001e20000100a00 */
[----:B-1----:R-:W-:Y:S05]  /*01c0*/  @!P0 BRA `(.L_x_6) ;  /* 0x0000002400388947 */ /* 0x002fea0003800000 */
[----:B------:R-:W-:Y:S02]  /*01d0*/  IMAD.MOV.U32 R13, RZ, RZ, R0 ;  /* 0x000000ffff0d7224 */ /* 0x000fe400078e0000 */
[----:B------:R-:W-:Y:S02]  /*01e0*/  IMAD.MOV.U32 R11, RZ, RZ, RZ ;  /* 0x000000ffff0b7224 */ /* 0x000fe400078e00ff */
[----:B0-----:R-:W-:-:S07]  /*01f0*/  IMAD.MOV.U32 R2, RZ, RZ, R10 ;  /* 0x000000ffff027224 */ /* 0x001fce00078e000a */
.L_x_15:
[----:B------:R-:W-:Y:S01]  /*0200*/  LOP3.LUT R0, R2, 0x3, RZ, 0xc0, !PT ;  /* 0x0000000302007812 */ /* 0x000fe200078ec0ff */
[----:B------:R-:W-:Y:S03]  /*0210*/  BSSY.RECONVERGENT B1, `(.L_x_7) ;  /* 0x0000243000017945 */ /* 0x000fe60003800200 */
[----:B------:R-:W-:-:S04]  /*0220*/  ISETP.NE.U32.AND P0, PT, R0, RZ, PT ;  /* 0x000000ff0000720c */ /* 0x000fc80003f05070 */
[----:B------:R-:W-:-:S13]  /*0230*/  ISETP.NE.AND.EX P0, PT, RZ, RZ, PT, P0 ;  /* 0x000000ffff00720c */ /* 0x000fda0003f05300 */
[----:B0-----:R-:W-:Y:S05]  /*0240*/  @!P0 BRA `(.L_x_8) ;  /* 0x0000002000fc8947 */ /* 0x001fea0003800000 */
[----:B------:R-:W0:Y:S01]  /*0250*/  LDC.64 R8, c[0x4][RZ] ;  /* 0x01000000ff087b82 */ /* 0x000e220000000a00 */
[----:B------:R-:W-:Y:S01]  /*0260*/  IMAD.MOV.U32 R0, RZ, RZ, RZ ;  /* 0x000000ffff007224 */ /* 0x000fe200078e00ff */
[----:B------:R-:W-:Y:S02]  /*0270*/  CS2R R4, SRZ ;  /* 0x0000000000047805 */ /* 0x000fe4000001ff00 */
[----:B------:R-:W-:Y:S01]  /*0280*/  CS2R R6, SRZ ;  /* 0x0000000000067805 */ /* 0x000fe2000001ff00 */
[----:B------:R-:W-:Y:S02]  /*0290*/  IMAD.MOV.U32 R3, RZ, RZ, RZ ;  /* 0x000000ffff037224 */ /* 0x000fe400078e00ff */
[----:B0-----:R-:W-:-:S07]  /*02a0*/  IMAD.WIDE.U32 R8, R11, 0xc80, R8 ;  /* 0x00000c800b087825 */ /* 0x001fce00078e0008 */
.L_x_10:
[----:B------:R-:W-:-:S06]  /*02b0*/  IMAD R12, R0, 0x4, R1 ;  /* 0x00000004000c7824 */ /* 0x000fcc00078e0201 */
[----:B------:R-:W5:Y:S01]  /*02c0*/  LDL R12, [R12+0x4] ;  /* 0x000004000c0c7983 */ /* 0x000f620000100800 */
[----:B------:R-:W-:-:S05]  /*02d0*/  UMOV UR4, URZ ;  /* 0x000000ff00047c82 */ /* 0x000fca0008000000 */
.L_x_9:
[----:B-----5:R-:W-:Y:S01]  /*02e0*/  SHF.R.U32.HI R22, RZ, UR4, R12 ;  /* 0x00000004ff167c19 */ /* 0x020fe2000801160c */
[----:B------:R-:W-:-:S03]  /*02f0*/  IMAD.SHL.U32 R14, R0, 0x20, RZ ;  /* 0x00000020000e7824 */ /* 0x000fc600078e00ff */
[----:B------:R-:W-:Y:S01]  /*0300*/  LOP3.LUT R15, R22, 0x1, RZ, 0xc0, !PT ;  /* 0x00000001160f7812 */ /* 0x000fe200078ec0ff */
[----:B------:R-:W-:-:S03]  /*0310*/  VIADD R14, R14, UR4 ;  /* 0x000000040e0e7c36 */ /* 0x000fc60008000000 */
[----:B------:R-:W-:Y:S01]  /*0320*/  ISETP.NE.U32.AND P0, PT, R15, 0x1, PT ;  /* 0x000000010f00780c */ /* 0x000fe20003f05070 */
[----:B------:R-:W-:-:S03]  /*0330*/  IMAD R15, R14, 0x5, RZ ;  /* 0x000000050e0f7824 */ /* 0x000fc600078e02ff */
[----:B------:R-:W-:Y:S01]  /*0340*/  R2P PR, R22, 0x7e ;  /* 0x0000007e16007804 */ /* 0x000fe20000000000 */
[----:B------:R-:W-:-:S08]  /*0350*/  IMAD.WIDE.U32 R14, R15, 0x4, R8 ;  /* 0x000000040f0e7825 */ /* 0x000fd000078e0008 */
[----:B------:R-:W2:Y:S04]  /*0360*/  @!P0 LDG.E R16, desc[UR6][R14.64+0x10] ;  /* 0x000010060e108981 */ /* 0x000ea8000c1e1900 */
[----:B------:R-:W3:Y:S04]  /*0370*/  @P1 LDG.E R18, desc[UR6][R14.64+0x24] ;  /* 0x000024060e121981 */ /* 0x000ee8000c1e1900 */
[----:B------:R-:W4:Y:S04]  /*0380*/  @P2 LDG.E R20, desc[UR6][R14.64+0x38] ;  /* 0x000038060e142981 */ /* 0x000f28000c1e1900 */
[----:B------:R-:W4:Y:S04]  /*0390*/  @P3 LDG.E R24, desc[UR6][R14.64+0x4c] ;  /* 0x00004c060e183981 */ /* 0x000f28000c1e1900 */
[----:B------:R-:W4:Y:S04]  /*03a0*/  @P4 LDG.E R26, desc[UR6][R14.64+0x60] ;  /* 0x000060060e1a4981 */ /* 0x000f28000c1e1900 */
[----:B------:R-:W4:Y:S04]  /*03b0*/  @!P0 LDG.E R17, desc[UR6][R14.64+0x4] ;  /* 0x000004060e118981 */ /* 0x000f28000c1e1900 */
[----:B------:R-:W4:Y:S04]  /*03c0*/  @!P0 LDG.E R19, desc[UR6][R14.64+0xc] ;  /* 0x00000c060e138981 */ /* 0x000f28000c1e1900 */
[----:B------:R-:W4:Y:S04]  /*03d0*/  @P1 LDG.E R21, desc[UR6][R14.64+0x18] ;  /* 0x000018060e151981 */ /* 0x000f28000c1e1900 */
[----:B------:R-:W4:Y:S04]  /*03e0*/  @P3 LDG.E R23, desc[UR6][R14.64+0x40] ;  /* 0x000040060e173981 */ /* 0x000f28000c1e1900 */
[----:B------:R-:W4:Y:S04]  /*03f0*/  @P5 LDG.E R25, desc[UR6][R14.64+0x70] ;  /* 0x000070060e195981 */ /* 0x000f28000c1e1900 */
[----:B------:R-:W4:Y:S01]  /*0400*/  @P6 LDG.E R28, desc[UR6][R14.64+0x88] ;  /* 0x000088060e1c6981 */ /* 0x000f22000c1e1900 */
[----:B--2---:R-:W-:-:S03]  /*0410*/  @!P0 LOP3.LUT R5, R5, R16, RZ, 0x3c, !PT ;  /* 0x0000001005058212 */ /* 0x004fc600078e3cff */
[----:B------:R-:W2:Y:S01]  /*0420*/  @!P0 LDG.E R16, desc[UR6][R14.64] ;  /* 0x000000060e108981 */ /* 0x000ea2000c1e1900 */
[----:B---3--:R-:W-:-:S03]  /*0430*/  @P1 LOP3.LUT R5, R5, R18, RZ, 0x3c, !PT ;  /* 0x0000001205051212 */ /* 0x008fc600078e3cff */
[----:B------:R-:W3:Y:S01]  /*0440*/  @!P0 LDG.E R18, desc[UR6][R14.64+0x8] ;  /* 0x000008060e128981 */ /* 0x000ee2000c1e1900 */
[----:B----4-:R-:W-:-:S03]  /*0450*/  @P2 LOP3.LUT R5, R5, R20, RZ, 0x3c, !PT ;  /* 0x0000001405052212 */ /* 0x010fc600078e3cff */
[----:B------:R-:W4:Y:S01]  /*0460*/  @P1 LDG.E R20, desc[UR6][R14.64+0x14] ;  /* 0x000014060e141981 */ /* 0x000f22000c1e1900 */
[----:B------:R-:W-:-:S03]  /*0470*/  @P3 LOP3.LUT R5, R5, R24, RZ, 0x3c, !PT ;  /* 0x0000001805053212 */ /* 0x000fc600078e3cff */
[----:B------:R-:W4:Y:S01]  /*0480*/  @P5 LDG.E R24, desc[UR6][R14.64+0x74] ;  /* 0x000074060e185981 */ /* 0x000f22000c1e1900 */
[----:B------:R-:W-:-:S03]  /*0490*/  @P4 LOP3.LUT R5, R5, R26, RZ, 0x3c, !PT ;  /* 0x0000001a05054212 */ /* 0x000fc600078e3cff */
[----:B------:R-:W4:Y:S01]  /*04a0*/  @P3 LDG.E R26, desc[UR6][R14.64+0x44] ;  /* 0x000044060e1a3981 */ /* 0x000f22000c1e1900 */
[----:B------:R-:W-:-:S03]  /*04b0*/  @!P0 LOP3.LUT R6, R6, R17, RZ, 0x3c, !PT ;  /* 0x0000001106068212 */ /* 0x000fc600078e3cff */
[----:B------:R-:W4:Y:S01]  /*04c0*/  @P1 LDG.E R17, desc[UR6][R14.64+0x20] ;  /* 0x000020060e111981 */ /* 0x000f22000c1e1900 */
[----:B------:R-:W-:-:S03]  /*04d0*/  @!P0 LOP3.LUT R4, R4, R19, RZ, 0x3c, !PT ;  /* 0x0000001304048212 */ /* 0x000fc600078e3cff */
[----:B------:R-:W4:Y:S01]  /*04e0*/  @P2 LDG.E R19, desc[UR6][R14.64+0x2c] ;  /* 0x00002c060e132981 */ /* 0x000f22000c1e1900 */
[----:B------:R-:W-:-:S03]  /*04f0*/  @P1 LOP3.LUT R6, R6, R21, RZ, 0x3c, !PT ;  /* 0x0000001506061212 */ /* 0x000fc600078e3cff */
[----:B------:R-:W4:Y:S01]  /*0500*/  @P2 LDG.E R21, desc[UR6][R14.64+0x34] ;  /* 0x000034060e152981 */ /* 0x000f22000c1e1900 */
[----:B--2---:R-:W-:-:S03]  /*0510*/  @!P0 LOP3.LUT R3, R3, R16, RZ, 0x3c, !PT ;  /* 0x0000001003038212 */ /* 0x004fc600078e3cff */
[----:B------:R-:W2:Y:S01]  /*0520*/  @P1 LDG.E R16, desc[UR6][R14.64+0x1c] ;  /* 0x00001c060e101981 */ /* 0x000ea2000c1e1900 */
[----:B---3--:R-:W-:-:S03]  /*0530*/  @!P0 LOP3.LUT R7, R7, R18, RZ, 0x3c, !PT ;  /* 0x0000001207078212 */ /* 0x008fc600078e3cff */
[----:B------:R-:W3:Y:S01]  /*0540*/  @P2 LDG.E R18, desc[UR6][R14.64+0x28] ;  /* 0x000028060e122981 */ /* 0x000ee2000c1e1900 */
[----:B----4-:R-:W-:-:S03]  /*0550*/  @P1 LOP3.LUT R3, R3, R20, RZ, 0x3c, !PT ;  /* 0x0000001403031212 */ /* 0x010fc600078e3cff */
[----:B------:R-:W4:Y:S01]  /*0560*/  @P2 LDG.E R20, desc[UR6][R14.64+0x30] ;  /* 0x000030060e142981 */ /* 0x000f22000c1e1900 */
[----:B------:R-:W-:-:S03]  /*0570*/  @P5 LOP3.LUT R5, R5, R24, RZ, 0x3c, !PT ;  /* 0x0000001805055212 */ /* 0x000fc600078e3cff */
[----:B------:R-:W4:Y:S01]  /*0580*/  @P3 LDG.E R24, desc[UR6][R14.64+0x3c] ;  /* 0x00003c060e183981 */ /* 0x000f22000c1e1900 */
[----:B------:R-:W-:-:S03]  /*0590*/  @P1 LOP3.LUT R4, R4, R17, RZ, 0x3c, !PT ;  /* 0x0000001104041212 */ /* 0x000fc600078e3cff */
[----:B------:R-:W4:Y:S01]  /*05a0*/  @P3 LDG.E R17, desc[UR6][R14.64+0x48] ;  /* 0x000048060e113981 */ /* 0x000f22000c1e1900 */
[----:B------:R-:W-:-:S03]  /*05b0*/  @P2 LOP3.LUT R6, R6, R19, RZ, 0x3c, !PT ;  /* 0x0000001306062212 */ /* 0x000fc600078e3cff */
[----:B------:R-:W4:Y:S01]  /*05c0*/  @P4 LDG.E R19, desc[UR6][R14.64+0x54] ;  /* 0x000054060e134981 */ /* 0x000f22000c1e1900 */
[----:B------:R-:W-:Y:S02]  /*05d0*/  @P2 LOP3.LUT R4, R4, R21, RZ, 0x3c, !PT ;  /* 0x0000001504042212 */ /* 0x000fe400078e3cff */
[----:B------:R-:W-:Y:S01]  /*05e0*/  @P3 LOP3.LUT R6, R6, R23, RZ, 0x3c, !PT ;  /* 0x0000001706063212 */ /* 0x000fe200078e3cff */
[----:B------:R-:W4:Y:S04]  /*05f0*/  @P4 LDG.E R21, desc[UR6][R14.64+0x5c] ;  /* 0x00005c060e154981 */ /* 0x000f28000c1e1900 */
[----:B------:R-:W4:Y:S01]  /*0600*/  @P5 LDG.E R23, desc[UR6][R14.64+0x68] ;  /* 0x000068060e175981 */ /* 0x000f22000c1e1900 */
[----:B--2---:R-:W-:-:S03]  /*0610*/  @P1 LOP3.LUT R7, R7, R16, RZ, 0x3c, !PT ;  /* 0x0000001007071212 */ /* 0x004fc600078e3cff */
[----:B------:R-:W2:Y:S01]  /*0620*/  @P4 LDG.E R16, desc[UR6][R14.64+0x50] ;  /* 0x000050060e104981 */ /* 0x000ea2000c1e1900 */
[----:B---3--:R-:W-:-:S03]  /*0630*/  @P2 LOP3.LUT R3, R3, R18, RZ, 0x3c, !PT ;  /* 0x0000001203032212 */ /* 0x008fc600078e3cff */
[----:B------:R-:W3:Y:S01]  /*0640*/  @P4 LDG.E R18, desc[UR6][R14.64+0x58] ;  /* 0x000058060e124981 */ /* 0x000ee2000c1e1900 */
[----:B----4-:R-:W-:-:S03]  /*0650*/  @P2 LOP3.LUT R7, R7, R20, RZ, 0x3c, !PT ;  /* 0x0000001407072212 */ /* 0x010fc600078e3cff */
[----:B------:R-:W4:Y:S01]  /*0660*/  @P5 LDG.E R20, desc[UR6][R14.64+0x64] ;  /* 0x000064060e145981 */ /* 0x000f22000c1e1900 */
[----:B------:R-:W-:-:S03]  /*0670*/  @P3 LOP3.LUT R3, R3, R24, RZ, 0x3c, !PT ;  /* 0x0000001803033212 */ /* 0x000fc600078e3cff */
[----:B------:R-:W4:Y:S01]  /*0680*/  @P5 LDG.E R24, desc[UR6][R14.64+0x6c] ;  /* 0x00006c060e185981 */ /* 0x000f22000c1e1900 */
[----:B------:R-:W-:Y:S02]  /*0690*/  LOP3.LUT P0, RZ, R22, 0x80, RZ, 0xc0, !PT ;  /* 0x0000008016ff7812 */ /* 0x000fe4000780c0ff */
[----:B------:R-:W-:Y:S02]  /*06a0*/  @P3 LOP3.LUT R7, R7, R26, RZ, 0x3c, !PT ;  /* 0x0000001a07073212 */ /* 0x000fe400078e3cff */
[----:B------:R-:W-:Y:S02]  /*06b0*/  @P3 LOP3.LUT R4, R4, R17, RZ, 0x3c, !PT ;  /* 0x0000001104043212 */ /* 0x000fe400078e3cff */
[----:B------:R-:W4:Y:S01]  /*06c0*/  @P6 LDG.E R17, desc[UR6][R14.64+0x7c] ;  /* 0x00007c060e116981 */ /* 0x000f22000c1e1900 */
[----:B------:R-:W-:-:S03]  /*06d0*/  @P4 LOP3.LUT R6, R6, R19, RZ, 0x3c, !PT ;  /* 0x0000001306064212 */ /* 0x000fc600078e3cff */
[----:B------:R-:W4:Y:S01]  /*06e0*/  @P6 LDG.E R19, desc[UR6][R14.64+0x84] ;  /* 0x000084060e136981 */ /* 0x000f22000c1e1900 */
[----:B------:R-:W-:-:S03]  /*06f0*/  @P4 LOP3.LUT R4, R4, R21, RZ, 0x3c, !PT ;  /* 0x0000001504044212 */ /* 0x000fc600078e3cff */
[----:B------:R-:W4:Y:S01]  /*0700*/  @P0 LDG.E R26, desc[UR6][R14.64+0x9c] ;  /* 0x00009c060e1a0981 */ /* 0x000f22000c1e1900 */
[----:B------:R-:W-:-:S03]  /*0710*/  @P5 LOP3.LUT R6, R6, R23, RZ, 0x3c, !PT ;  /* 0x0000001706065212 */ /* 0x000fc600078e3cff */
        /* <DEDUP_REMOVED lines=10> */
[----:B------:R-:W-:Y:S02]  /*07c0*/  @P5 LOP3.LUT R4, R4, R25, RZ, 0x3c, !PT ;  /* 0x0000001904045212 */ /* 0x000fe400078e3cff */
[----:B------:R-:W-:Y:S02]  /*07d0*/  @P6 LOP3.LUT R5, R5, R28, RZ, 0x3c, !PT ;  /* 0x0000001c05056212 */ /* 0x000fe400078e3cff */
[----:B------:R-:W-:Y:S02]  /*07e0*/  @P6 LOP3.LUT R6, R6, R17, RZ, 0x3c, !PT ;  /* 0x0000001106066212 */ /* 0x000fe400078e3cff */
[----:B------:R-:W-:Y:S02]  /*07f0*/  @P6 LOP3.LUT R4, R4, R19, RZ, 0x3c, !PT ;  /* 0x0000001304046212 */ /* 0x000fe400078e3cff */
[----:B------:R-:W-:Y:S02]  /*0800*/  @P0 LOP3.LUT R5, R5, R26, RZ, 0x3c, !PT ;  /* 0x0000001a05050212 */ /* 0x000fe400078e3cff */
[----:B------:R-:W-:-:S02]  /*0810*/  @P0 LOP3.LUT R6, R6, R21, RZ, 0x3c, !PT ;  /* 0x0000001506060212 */ /* 0x000fc400078e3cff */
[----:B------:R-:W-:Y:S02]  /*0820*/  @P0 LOP3.LUT R4, R4, R23, RZ, 0x3c, !PT ;  /* 0x0000001704040212 */ /* 0x000fe400078e3cff */
[----:B--2---:R-:W-:Y:S02]  /*0830*/  @P6 LOP3.LUT R3, R3, R16, RZ, 0x3c, !PT ;  /* 0x0000001003036212 */ /* 0x004fe400078e3cff */
[----:B---3--:R-:W-:Y:S02]  /*0840*/  @P6 LOP3.LUT R7, R7, R18, RZ, 0x3c, !PT ;  /* 0x0000001207076212 */ /* 0x008fe400078e3cff */
[----:B----4-:R-:W-:Y:S02]  /*0850*/  @P0 LOP3.LUT R3, R3, R20, RZ, 0x3c, !PT ;  /* 0x0000001403030212 */ /* 0x010fe400078e3cff */
[----:B------:R-:W-:Y:S02]  /*0860*/  @P0 LOP3.LUT R7, R7, R24, RZ, 0x3c, !PT ;  /* 0x0000001807070212 */ /* 0x000fe400078e3cff */
[----:B------:R-:W-:-:S13]  /*0870*/  R2P PR, R22.B1, 0x7f ;  /* 0x0000007f16007804 */ /* 0x000fda0000001000 */
[----:B------:R-:W2:Y:S04]  /*0880*/  @P0 LDG.E R18, desc[UR6][R14.64+0xa0] ;  /* 0x0000a0060e120981 */ /* 0x000ea8000c1e1900 */
[----:B------:R-:W3:Y:S04]  /*0890*/  @P0 LDG.E R19, desc[UR6][R14.64+0xa4] ;  /* 0x0000a4060e130981 */ /* 0x000ee8000c1e1900 */
[----:B------:R-:W4:Y:S04]  /*08a0*/  @P0 LDG.E R20, desc[UR6][R14.64+0xa8] ;  /* 0x0000a8060e140981 */ /* 0x000f28000c1e1900 */
[----:B------:R-:W4:Y:S04]  /*08b0*/  @P0 LDG.E R21, desc[UR6][R14.64+0xac] ;  /* 0x0000ac060e150981 */ /* 0x000f28000c1e1900 */
[----:B------:R-:W4:Y:S04]  /*08c0*/  @P0 LDG.E R24, desc[UR6][R14.64+0xb0] ;  /* 0x0000b0060e180981 */ /* 0x000f28000c1e1900 */
[----:B------:R-:W4:Y:S04]  /*08d0*/  @P1 LDG.E R16, desc[UR6][R14.64+0xbc] ;  /* 0x0000bc060e101981 */ /* 0x000f28000c1e1900 */
[----:B------:R-:W4:Y:S04]  /*08e0*/  @P1 LDG.E R26, desc[UR6][R14.64+0xb4] ;  /* 0x0000b4060e1a1981 */ /* 0x000f28000c1e1900 */
        /* <DEDUP_REMOVED lines=11> */
[----:B------:R-:W-:Y:S01]  /*09a0*/  LOP3.LUT P0, RZ, R22, 0x8000, RZ, 0xc0, !PT ;  /* 0x0000800016ff7812 */ /* 0x000fe2000780c0ff */
[----:B------:R-:W4:Y:S01]  /*09b0*/  @P2 LDG.E R24, desc[UR6][R14.64+0xd8] ;  /* 0x0000d8060e182981 */ /* 0x000f22000c1e1900 */
[----:B------:R-:W-:-:S03]  /*09c0*/  @P1 LOP3.LUT R7, R7, R16, RZ, 0x3c, !PT ;  /* 0x0000001007071212 */ /* 0x000fc600078e3cff */
[----:B------:R-:W4:Y:S01]  /*09d0*/  @P2 LDG.E R22, desc[UR6][R14.64+0xd0] ;  /* 0x0000d0060e162981 */ /* 0x000f22000c1e1900 */
[----:B------:R-:W-:-:S03]  /*09e0*/  @P1 LOP3.LUT R3, R3, R26, RZ, 0x3c, !PT ;  /* 0x0000001a03031212 */ /* 0x000fc600078e3cff */
[----:B------:R-:W4:Y:S01]  /*09f0*/  @P3 LDG.E R16, desc[UR6][R14.64+0xe4] ;  /* 0x0000e4060e103981 */ /* 0x000f22000c1e1900 */
[----:B------:R-:W-:-:S03]  /*0a00*/  @P1 LOP3.LUT R6, R6, R23, RZ, 0x3c, !PT ;  /* 0x0000001706061212 */ /* 0x000fc600078e3cff */
[----:B------:R-:W4:Y:S01]  /*0a10*/  @P3 LDG.E R26, desc[UR6][R14.64+0xdc] ;  /* 0x0000dc060e1a3981 */ /* 0x000f22000c1e1900 */
[----:B------:R-:W-:-:S03]  /*0a20*/  @P1 LOP3.LUT R4, R4, R17, RZ, 0x3c, !PT ;  /* 0x0000001104041212 */ /* 0x000fc600078e3cff */
        /* <DEDUP_REMOVED lines=43> */
[----:B------:R-:W-:-:S04]  /*0ce0*/  UIADD3 UR4, UPT, UPT, UR4, 0x10, URZ ;  /* 0x0000001004047890 */ /* 0x000fc8000fffe0ff */
[----:B------:R-:W-:Y:S01]  /*0cf0*/  UISETP.NE.AND UP0, UPT, UR4, 0x20, UPT ;  /* 0x000000200400788c */ /* 0x000fe2000bf05270 */
[----:B--2---:R-:W-:Y:S02]  /*0d00*/  @P5 LOP3.LUT R5, R5, R18, RZ, 0x3c, !PT ;  /* 0x0000001205055212 */ /* 0x004fe400078e3cff */
[----:B---3--:R-:W-:Y:S02]  /*0d10*/  @P6 LOP3.LUT R6, R6, R19, RZ, 0x3c, !PT ;  /* 0x0000001306066212 */ /* 0x008fe400078e3cff */
[----:B----4-:R-:W-:Y:S02]  /*0d20*/  @P6 LOP3.LUT R3, R3, R20, RZ, 0x3c, !PT ;  /* 0x0000001403036212 */ /* 0x010fe400078e3cff */
[----:B------:R-:W-:Y:S02]  /*0d30*/  @P6 LOP3.LUT R4, R4, R21, RZ, 0x3c, !PT ;  /* 0x0000001504046212 */ /* 0x000fe400078e3cff */
[----:B------:R-:W-:Y:S02]  /*0d40*/  @P6 LOP3.LUT R7, R7, R22, RZ, 0x3c, !PT ;  /* 0x0000001607076212 */ /* 0x000fe400078e3cff */
[----:B------:R-:W-:-:S02]  /*0d50*/  @P6 LOP3.LUT R5, R5, R16, RZ, 0x3c, !PT ;  /* 0x0000001005056212 */ /* 0x000fc400078e3cff */
[----:B------:R-:W-:Y:S02]  /*0d60*/  @P0 LOP3.LUT R3, R3, R24, RZ, 0x3c, !PT ;  /* 0x0000001803030212 */ /* 0x000fe400078e3cff */
[----:B------:R-:W-:Y:S02]  /*0d70*/  @P0 LOP3.LUT R5, R5, R28, RZ, 0x3c, !PT ;  /* 0x0000001c05050212 */ /* 0x000fe400078e3cff */
[----:B------:R-:W-:Y:S02]  /*0d80*/  @P0 LOP3.LUT R7, R7, R26, RZ, 0x3c, !PT ;  /* 0x0000001a07070212 */ /* 0x000fe400078e3cff */
[----:B------:R-:W-:Y:S02]  /*0d90*/  @P0 LOP3.LUT R4, R4, R23, RZ, 0x3c, !PT ;  /* 0x0000001704040212 */ /* 0x000fe400078e3cff */
[----:B------:R-:W-:Y:S01]  /*0da0*/  @P0 LOP3.LUT R6, R6, R17, RZ, 0x3c, !PT ;  /* 0x0000001106060212 */ /* 0x000fe200078e3cff */
[----:B------:R-:W-:Y:S06]  /*0db0*/  BRA.U UP0, `(.L_x_9) ;  /* 0xfffffff500487547 */ /* 0x000fec000b83ffff */
[----:B------:R-:W-:-:S05]  /*0dc0*/  VIADD R0, R0, 0x1 ;  /* 0x0000000100007836 */ /* 0x000fca0000000000 */
[----:B------:R-:W-:-:S13]  /*0dd0*/  ISETP.NE.AND P0, PT, R0, 0x5, PT ;  /* 0x000000050000780c */ /* 0x000fda0003f05270 */
[----:B------:R-:W-:Y:S05]  /*0de0*/  @P0 BRA `(.L_x_10) ;  /* 0xfffffff400300947 */ /* 0x000fea000383ffff */
[----:B------:R-:W-:Y:S01]  /*0df0*/  LOP3.LUT R0, R2, 0x3, RZ, 0xc0, !PT ;  /* 0x0000000302007812 */ /* 0x000fe200078ec0ff */
[----:B------:R0:W-:Y:S03]  /*0e00*/  STL.64 [R1+0x8], R6 ;  /* 0x0000080601007387 */ /* 0x0001e60000100a00 */
[----:B------:R-:W-:Y:S01]  /*0e10*/  ISETP.NE.U32.AND P0, PT, R0, 0x1, PT ;  /* 0x000000010000780c */ /* 0x000fe20003f05070 */
[----:B------:R0:W-:Y:S03]  /*0e20*/  STL.64 [R1+0x10], R4 ;  /* 0x0000100401007387 */ /* 0x0001e60000100a00 */
[----:B------:R-:W-:Y:S01]  /*0e30*/  ISETP.NE.AND.EX P0, PT, RZ, RZ, PT, P0 ;  /* 0x000000ffff00720c */ /* 0x000fe20003f05300 */
[----:B------:R0:W-:-:S12]  /*0e40*/  STL [R1+0x4], R3 ;  /* 0x0000040301007387 */ /* 0x0001d80000100800 */
[----:B0-----:R-:W-:Y:S05]  /*0e50*/  @!P0 BRA `(.L_x_8) ;  /* 0x0000001400f88947 */ /* 0x001fea0003800000 */
[----:B------:R-:W-:Y:S01]  /*0e60*/  UMOV UR4, URZ ;  /* 0x000000ff00047c82 */ /* 0x000fe20008000000 */
[----:B------:R-:W-:Y:S01]  /*0e70*/  IMAD.MOV.U32 R0, RZ, RZ, RZ ;  /* 0x000000ffff007224 */ /* 0x000fe200078e00ff */
[----:B------:R-:W-:Y:S01]  /*0e80*/  CS2R R6, SRZ ;  /* 0x0000000000067805 */ /* 0x000fe2000001ff00 */
[----:B------:R-:W-:Y:S02]  /*0e90*/  IMAD.MOV.U32 R4, RZ, RZ, RZ ;  /* 0x000000ffff047224 */ /* 0x000fe400078e00ff */
[----:B------:R-:W-:Y:S02]  /*0ea0*/  IMAD.MOV.U32 R3, RZ, RZ, RZ ;  /* 0x000000ffff037224 */ /* 0x000fe400078e00ff */
[----:B------:R-:W-:-:S07]  /*0eb0*/  IMAD.U32 R5, RZ, RZ, UR4 ;  /* 0x00000004ff057e24 */ /* 0x000fce000f8e00ff */
.L_x_12:
[----:B------:R-:W-:-:S06]  /*0ec0*/  IMAD R12, R0, 0x4, R1 ;  /* 0x00000004000c7824 */ /* 0x000fcc00078e0201 */
[----:B------:R-:W5:Y:S01]  /*0ed0*/  LDL R12, [R12+0x4] ;  /* 0x000004000c0c7983 */ /* 0x000f620000100800 */
[----:B------:R-:W-:-:S05]  /*0ee0*/  UMOV UR4, URZ ;  /* 0x000000ff00047c82 */ /* 0x000fca0008000000 */
.L_x_11:
        /* <DEDUP_REMOVED lines=180> */
[----:B------:R0:W-:Y:S03]  /*1a30*/  STL [R1+0x4], R3 ;  /* 0x0000040301007387 */ /* 0x0001e60000100800 */
[----:B------:R-:W-:Y:S01]  /*1a40*/  ISETP.NE.AND.EX P0, PT, RZ, RZ, PT, P0 ;  /* 0x000000ffff00720c */ /* 0x000fe20003f05300 */
[----:B------:R0:W-:-:S12]  /*1a50*/  STL.64 [R1+0x10], R4 ;  /* 0x0000100401007387 */ /* 0x0001d80000100a00 */
[----:B0-----:R-:W-:Y:S05]  /*1a60*/  @P0 BRA `(.L_x_8) ;  /* 0x0000000800f40947 */ /* 0x001fea0003800000 */
[----:B------:R-:W-:Y:S01]  /*1a70*/  UMOV UR4, URZ ;  /* 0x000000ff00047c82 */ /* 0x000fe20008000000 */
[----:B------:R-:W-:Y:S01]  /*1a80*/  IMAD.MOV.U32 R0, RZ, RZ, RZ ;  /* 0x000000ffff007224 */ /* 0x000fe200078e00ff */
[----:B------:R-:W-:Y:S01]  /*1a90*/  CS2R R6, SRZ ;  /* 0x0000000000067805 */ /* 0x000fe2000001ff00 */
[----:B------:R-:W-:Y:S02]  /*1aa0*/  IMAD.MOV.U32 R4, RZ, RZ, RZ ;  /* 0x000000ffff047224 */ /* 0x000fe400078e00ff */
[----:B------:R-:W-:Y:S02]  /*1ab0*/  IMAD.MOV.U32 R3, RZ, RZ, RZ ;  /* 0x000000ffff037224 */ /* 0x000fe400078e00ff */
[----:B------:R-:W-:-:S07]  /*1ac0*/  IMAD.U32 R5, RZ, RZ, UR4 ;  /* 0x00000004ff057e24 */ /* 0x000fce000f8e00ff */
.L_x_14:
[----:B------:R-:W-:-:S06]  /*1ad0*/  IMAD R12, R0, 0x4, R1 ;  /* 0x00000004000c7824 */ /* 0x000fcc00078e0201 */
[----:B------:R-:W5:Y:S01]  /*1ae0*/  LDL R12, [R12+0x4] ;  /* 0x000004000c0c7983 */ /* 0x000f620000100800 */
[----:B------:R-:W-:-:S05]  /*1af0*/  UMOV UR4, URZ ;  /* 0x000000ff00047c82 */ /* 0x000fca0008000000 */
.L_x_13:
        /* <DEDUP_REMOVED lines=177> */
[----:B------:R0:W-:Y:S04]  /*2610*/  STL.64 [R1+0x8], R6 ;  /* 0x0000080601007387 */ /* 0x0001e80000100a00 */
[----:B------:R0:W-:Y:S04]  /*2620*/  STL [R1+0x4], R3 ;  /* 0x0000040301007387 */ /* 0x0001e80000100800 */
[----:B------:R0:W-:Y:S02]  /*2630*/  STL.64 [R1+0x10], R4 ;  /* 0x0000100401007387 */ /* 0x0001e40000100a00 */
.L_x_8:
[----:B------:R-:W-:Y:S05]  /*2640*/  BSYNC.RECONVERGENT B1 ;  /* 0x0000000000017941 */ /* 0x000fea0003800200 */
.L_x_7:
[C---:B------:R-:W-:Y:S01]  /*2650*/  ISETP.GT.U32.AND P0, PT, R2.reuse, 0x3, PT ;  /* 0x000000030200780c */ /* 0x040fe20003f04070 */
[----:B------:R-:W-:Y:S01]  /*2660*/  VIADD R11, R11, 0x1 ;  /* 0x000000010b0b7836 */ /* 0x000fe20000000000 */
[--C-:B------:R-:W-:Y:S02]  /*2670*/  SHF.R.U64 R2, R2, 0x2, R13.reuse ;  /* 0x0000000202027819 */ /* 0x100fe4000000120d */
[----:B------:R-:W-:Y:S02]  /*2680*/  ISETP.GT.U32.AND.EX P0, PT, R13, RZ, PT, P0 ;  /* 0x000000ff0d00720c */ /* 0x000fe40003f04100 */
[----:B------:R-:W-:-:S11]  /*2690*/  SHF.R.U32.HI R13, RZ, 0x2, R13 ;  /* 0x00000002ff0d7819 */ /* 0x000fd6000001160d */
[----:B------:R-:W-:Y:S05]  /*26a0*/  @P0 BRA `(.L_x_15) ;  /* 0xffffffd800d40947 */ /* 0x000fea000383ffff */
.L_x_6:
[----:B------:R-:W-:Y:S05]  /*26b0*/  BSYNC.RECONVERGENT B0 ;  /* 0x0000000000007941 */ /* 0x000fea0003800200 */
.L_x_5:
[----:B0-----:R-:W0:Y:S01]  /*26c0*/  LDC.64 R6, c[0x0][0x390] ;  /* 0x0000e400ff067b82 */ /* 0x001e220000000a00 */
[----:B------:R-:W-:Y:S01]  /*26d0*/  SHF.R.U32.HI R0, RZ, 0x2, R3 ;  /* 0x00000002ff007819 */ /* 0x000fe20000011603 */
[----:B------:R-:W1:Y:S03]  /*26e0*/  LDCU.64 UR4, c[0x0][0x380] ;  /* 0x00007000ff0477ac */ /* 0x000e660008000a00 */
[----:B------:R-:W-:Y:S01]  /*26f0*/  LOP3.LUT R0, R0, R3, RZ, 0x3c, !PT ;  /* 0x0000000300007212 */ /* 0x000fe200078e3cff */
[----:B------:R-:W-:-:S04]  /*2700*/  IMAD.SHL.U32 R3, R5, 0x10, RZ ;  /* 0x0000001005037824 */ /* 0x000fc800078e00ff */
[----:B------:R-:W-:-:S05]  /*2710*/  IMAD.SHL.U32 R2, R0, 0x2, RZ ;  /* 0x0000000200027824 */ /* 0x000fca00078e00ff */
[----:B------:R-:W-:Y:S02]  /*2720*/  LOP3.LUT R2, R0, R2, R3, 0x96, !PT ;  /* 0x0000000200027212 */ /* 0x000fe400078e9603 */
[----:B------:R-:W-:Y:S02]  /*2730*/  SHF.R.S32.HI R3, RZ, 0x1f, R10 ;  /* 0x0000001fff037819 */ /* 0x000fe4000001140a */
[----:B------:R-:W-:Y:S01]  /*2740*/  LOP3.LUT R2, R2, R5, RZ, 0x3c, !PT ;  /* 0x0000000502027212 */ /* 0x000fe200078e3cff */
[----:B------:R-:W-:Y:S01]  /*2750*/  IMAD.MOV.U32 R5, RZ, RZ, 0x2f800000 ;  /* 0x2f800000ff057424 */ /* 0x000fe200078e00ff */
[----:B0-----:R-:W-:Y:S02]  /*2760*/  LOP3.LUT R6, R6, 0xaad26b49, RZ, 0x3c, !PT ;  /* 0xaad26b4906067812 */ /* 0x001fe400078e3cff */
[----:B------:R-:W-:-:S03]  /*2770*/  LOP3.LUT R7, R7, 0xf7dcefdd, RZ, 0x3c, !PT ;  /* 0xf7dcefdd07077812 */ /* 0x000fc600078e3cff */
[----:B------:R-:W-:Y:S02]  /*2780*/  IMAD R6, R6, 0x4182bed5, RZ ;  /* 0x4182bed506067824 */ /* 0x000fe400078e02ff */
[----:B------:R-:W-:-:S05]  /*2790*/  IMAD R7, R7, -0x658354e5, RZ ;  /* 0x9a7cab1b07077824 */ /* 0x000fca00078e02ff */
[----:B------:R-:W-:-:S04]  /*27a0*/  IADD3 R7, PT, PT, R6, 0x64f0c9, R7 ;  /* 0x0064f0c906077810 */ /* 0x000fc80007ffe007 */
[----:B------:R-:W-:Y:S02]  /*27b0*/  IADD3 R0, PT, PT, R7, 0x587c5, R2 ;  /* 0x000587c507007810 */ /* 0x000fe40007ffe002 */
[C---:B-1----:R-:W-:Y:S02]  /*27c0*/  LEA R2, P0, R10.reuse, UR4, 0x2 ;  /* 0x000000040a027c11 */ /* 0x042fe4000f8010ff */
[----:B------:R-:W-:Y:S02]  /*27d0*/  I2FP.F32.U32 R0, R0 ;  /* 0x0000000000007245 */ /* 0x000fe40000201000 */
[----:B------:R-:W-:-:S03]  /*27e0*/  LEA.HI.X R3, R10, UR5, R3, 0x2, P0 ;  /* 0x000000050a037c11 */ /* 0x000fc600080f1403 */
[----:B------:R-:W-:-:S05]  /*27f0*/  FFMA R5, R0, R5, 1.1641532182693481445e-10 ;  /* 0x2f00000000057423 */ /* 0x000fca0000000005 */
[----:B------:R-:W-:Y:S01]  /*2800*/  STG.E desc[UR6][R2.64], R5 ;  /* 0x0000000502007986 */ /* 0x000fe2000c101906 */
[----:B------:R-:W-:Y:S05]  /*2810*/  EXIT ;  /* 0x000000000000794d */ /* 0x000fea0003800000 */
.L_x_16:
        /* <DEDUP_REMOVED lines=14> */
.L_x_18:


//--------------------- .nv.global.init           --------------------------
	.section	.nv.global.init,"aw",@progbits
	.align	4
.nv.global.init:
	.type		mrg32k3aM1SubSeq,@object
	.size		mrg32k3aM1SubSeq,(mrg32k3aM2SubSeq - mrg32k3aM1SubSeq)
mrg32k3aM1SubSeq:
        /*0000*/ 	.byte	0x0b, 0xcc, 0xee, 0x04, 0x73, 0x29, 0x8b, 0x6f, 0xf6, 0x53, 0x03, 0xf6, 0x23, 0xf6, 0xea, 0xda
        /* <DEDUP_REMOVED lines=125> */
	.type		mrg32k3aM2SubSeq,@object
	.size		mrg32k3aM2SubSeq,(mrg32k3aM1 - mrg32k3aM2SubSeq)
mrg32k3aM2SubSeq:
        /* <DEDUP_REMOVED lines=126> */
	.type		mrg32k3aM1,@object
	.size		mrg32k3aM1,(mrg32k3aM1Seq - mrg32k3aM1)
mrg32k3aM1:
        /* <DEDUP_REMOVED lines=144> */
	.type		mrg32k3aM1Seq,@object
	.size		mrg32k3aM1Seq,(mrg32k3aM2 - mrg32k3aM1Seq)
mrg32k3aM1Seq:
        /* <DEDUP_REMOVED lines=144> */
	.type		mrg32k3aM2,@object
	.size		mrg32k3aM2,(mrg32k3aM2Seq - mrg32k3aM2)
mrg32k3aM2:
        /* <DEDUP_REMOVED lines=144> */
	.type		mrg32k3aM2Seq,@object
	.size		mrg32k3aM2Seq,(precalc_xorwow_matrix - mrg32k3aM2Seq)
mrg32k3aM2Seq:
        /* <DEDUP_REMOVED lines=144> */
	.type		precalc_xorwow_matrix,@object
	.size		precalc_xorwow_matrix,(precalc_xorwow_offset_matrix - precalc_xorwow_matrix)
precalc_xorwow_matrix:
        /* <DEDUP_REMOVED lines=6400> */
	.type		precalc_xorwow_offset_matrix,@object
	.size		precalc_xorwow_offset_matrix,(.L_1 - precalc_xorwow_offset_matrix)
precalc_xorwow_offset_matrix:
        /* <DEDUP_REMOVED lines=6400> */
.L_1:


//--------------------- .nv.shared.reserved.0     --------------------------
	.section	.nv.shared.reserved.0,"aw",@nobits
	.weak		__nv_reservedSMEM_offset_0_alias
	.size		__nv_reservedSMEM_offset_0_alias, 0, 64
	.other		__nv_reservedSMEM_offset_0_alias,@"STO_CUDA_RESERVED_SHARED STV_DEFAULT"
__nv_reservedSMEM_offset_0_alias:
	.zero		0
	.zero		64


//--------------------- .nv.constant0._Z22multiplyMatricesKernelPfiiS_iiS_ --------------------------
	.section	.nv.constant0._Z22multiplyMatricesKernelPfiiS_iiS_,"a",@progbits
	.sectionflags	@""
	.align	4
.nv.constant0._Z22multiplyMatricesKernelPfiiS_iiS_:
	.zero		936


//--------------------- .nv.constant0._Z20populateMatrixKernelPfiim --------------------------
	.section	.nv.constant0._Z20populateMatrixKernelPfiim,"a",@progbits
	.sectionflags	@""
	.align	4
.nv.constant0._Z20populateMatrixKernelPfiim:
	.zero		920


//--------------------- SYMBOLS --------------------------

	.type		.nv.reservedSmem.offset0,@object
	.size		.nv.reservedSmem.offset0,0x4
